	.target	sm_90a

	.elftype	@"ET_EXEC"


//--------------------- .note.nv.tkinfo           --------------------------
	.section	.note.nv.tkinfo,"",@"SHT_NOTE"
	.sectionflags	@"SHF_NOTE_NV_TKINFO"
	.tkinfo
        /*0018*/ 	.word	0x00000002
        /*0030*/ 	.string	""
        /*0030*/ 	.string	"ptxas"
        /*0030*/ 	.string	"Cuda compilation tools, release 13.0, V13.0.88"
        /*0030*/ 	.string	"Build cuda_13.0.r13.0/compiler.36424714_0"
        /*0030*/ 	.string	"-arch sm_90a -m 64 "



//--------------------- .note.nv.cuinfo           --------------------------
	.section	.note.nv.cuinfo,"",@"SHT_NOTE"
	.sectionflags	@"SHF_NOTE_NV_CUINFO"
        /*0018*/ 	.short	0x0002
        /*001a*/ 	.short	0x005a
        /*001c*/ 	.short	0x0082
	.zero		2


//--------------------- .nv.info                  --------------------------
	.section	.nv.info,"",@"SHT_CUDA_INFO"
	.align	4


	//----- nvinfo : EIATTR_REGCOUNT
	.align		4
        /*0000*/ 	.byte	0x04, 0x2f
        /*0002*/ 	.short	(.L_12 - .L_11)
	.align		4
.L_11:
        /*0004*/ 	.word	index@(_ZN7cutlass13device_kernelINS_4gemm6kernel13GemmUniversalIN4cute5tupleIJiiiiEEENS1_10collective13CollectiveMmaINS1_37MainloopSm90TmaGmmaWarpSpecializedFP8ILi4ENS5_IJNS4_1CILi2EEESB_NSA_ILi1EEEEEENS1_35KernelTmaWarpSpecializedCooperativeEEENS5_IJNSA_ILi128EEENSA_ILi256EEESG_EEENS_12float_e5m2_tENS5_IJlSC_lEEESJ_SK_NS4_8TiledMMAINS4_8MMA_AtomIJNS4_4SM904GMMA31MMA_64x256x32_F32E5M2E5M2_SS_TNILNSO_7ScaleInE1ELSQ_1EEEEEENS4_6LayoutINS5_IJSB_SC_SC_EEENS5_IJSC_NSA_ILi0EEESV_EEEEENS5_IJNS4_10UnderscoreESY_SY_EEEEENS4_23SM90_TMA_LOAD_MULTICASTENS4_14ComposedLayoutINS4_7SwizzleILi3ELi4ELi3EEENS4_18smem_ptr_flag_bitsILi8EEENST_INS5_IJNSA_ILi8EEESG_EEENS5_IJSG_SC_EEEEEEEvNS4_8identityES11_S1B_vS1C_EENS_8epilogue10collective6detail29Sm90TmaWarpSpecializedAdapterINS1F_15DefaultEpilogueISJ_SK_SK_NS1E_6thread17LinearCombinationISJ_Li1EffLNS1J_9ScaleType4KindE0ELNS_15FloatRoundStyleE2ESJ_EENS1_15EpilogueDefaultEEEEEvvEEEEvNT_6ParamsE)
        /*0008*/ 	.word	0x000000a8


	//----- nvinfo : EIATTR_FRAME_SIZE
	.align		4
.L_12:
        /*000c*/ 	.byte	0x04, 0x11
        /*000e*/ 	.short	(.L_14 - .L_13)
	.align		4
.L_13:
        /*0010*/ 	.word	index@(_ZN7cutlass13device_kernelINS_4gemm6kernel13GemmUniversalIN4cute5tupleIJiiiiEEENS1_10collective13CollectiveMmaINS1_37MainloopSm90TmaGmmaWarpSpecializedFP8ILi4ENS5_IJNS4_1CILi2EEESB_NSA_ILi1EEEEEENS1_35KernelTmaWarpSpecializedCooperativeEEENS5_IJNSA_ILi128EEENSA_ILi256EEESG_EEENS_12float_e5m2_tENS5_IJlSC_lEEESJ_SK_NS4_8TiledMMAINS4_8MMA_AtomIJNS4_4SM904GMMA31MMA_64x256x32_F32E5M2E5M2_SS_TNILNSO_7ScaleInE1ELSQ_1EEEEEENS4_6LayoutINS5_IJSB_SC_SC_EEENS5_IJSC_NSA_ILi0EEESV_EEEEENS5_IJNS4_10UnderscoreESY_SY_EEEEENS4_23SM90_TMA_LOAD_MULTICASTENS4_14ComposedLayoutINS4_7SwizzleILi3ELi4ELi3EEENS4_18smem_ptr_flag_bitsILi8EEENST_INS5_IJNSA_ILi8EEESG_EEENS5_IJSG_SC_EEEEEEEvNS4_8identityES11_S1B_vS1C_EENS_8epilogue10collective6detail29Sm90TmaWarpSpecializedAdapterINS1F_15DefaultEpilogueISJ_SK_SK_NS1E_6thread17LinearCombinationISJ_Li1EffLNS1J_9ScaleType4KindE0ELNS_15FloatRoundStyleE2ESJ_EENS1_15EpilogueDefaultEEEEEvvEEEEvNT_6ParamsE)
        /*0014*/ 	.word	0x000000f8


	//----- nvinfo : EIATTR_MIN_STACK_SIZE
	.align		4
.L_14:
        /*0018*/ 	.byte	0x04, 0x12
        /*001a*/ 	.short	(.L_16 - .L_15)
	.align		4
.L_15:
        /*001c*/ 	.word	index@(_ZN7cutlass13device_kernelINS_4gemm6kernel13GemmUniversalIN4cute5tupleIJiiiiEEENS1_10collective13CollectiveMmaINS1_37MainloopSm90TmaGmmaWarpSpecializedFP8ILi4ENS5_IJNS4_1CILi2EEESB_NSA_ILi1EEEEEENS1_35KernelTmaWarpSpecializedCooperativeEEENS5_IJNSA_ILi128EEENSA_ILi256EEESG_EEENS_12float_e5m2_tENS5_IJlSC_lEEESJ_SK_NS4_8TiledMMAINS4_8MMA_AtomIJNS4_4SM904GMMA31MMA_64x256x32_F32E5M2E5M2_SS_TNILNSO_7ScaleInE1ELSQ_1EEEEEENS4_6LayoutINS5_IJSB_SC_SC_EEENS5_IJSC_NSA_ILi0EEESV_EEEEENS5_IJNS4_10UnderscoreESY_SY_EEEEENS4_23SM90_TMA_LOAD_MULTICASTENS4_14ComposedLayoutINS4_7SwizzleILi3ELi4ELi3EEENS4_18smem_ptr_flag_bitsILi8EEENST_INS5_IJNSA_ILi8EEESG_EEENS5_IJSG_SC_EEEEEEEvNS4_8identityES11_S1B_vS1C_EENS_8epilogue10collective6detail29Sm90TmaWarpSpecializedAdapterINS1F_15DefaultEpilogueISJ_SK_SK_NS1E_6thread17LinearCombinationISJ_Li1EffLNS1J_9ScaleType4KindE0ELNS_15FloatRoundStyleE2ESJ_EENS1_15EpilogueDefaultEEEEEvvEEEEvNT_6ParamsE)
        /*0020*/ 	.word	0x000000f8
.L_16:


//--------------------- .nv.compat                --------------------------
	.section	.nv.compat,"",@"SHT_CUDA_COMPAT_INFO"
	.align	4
        /*0000*/ 	.byte	0x02, 0x09, 0x01, 0x00, 0x02, 0x02, 0x04, 0x00, 0x02, 0x05, 0x05, 0x00, 0x03, 0x07, 0x01, 0x01
        /*0010*/ 	.byte	0x02, 0x03, 0x01, 0x00, 0x02, 0x06, 0x01, 0x00, 0x04, 0x0b, 0x08, 0x00, 0x00, 0x00, 0x00, 0x00
        /*0020*/ 	.byte	0x00, 0x00, 0x00, 0x00


//--------------------- .nv.info._ZN7cutlass13device_kernelINS_4gemm6kernel13GemmUniversalIN4cute5tupleIJiiiiEEENS1_10collective13CollectiveMmaINS1_37MainloopSm90TmaGmmaWarpSpecializedFP8ILi4ENS5_IJNS4_1CILi2EEESB_NSA_ILi1EEEEEENS1_35KernelTmaWarpSpecializedCooperativeEEENS5_IJNSA_ILi128EEENSA_ILi256EEESG_EEENS_12float_e5m2_tENS5_IJlSC_lEEESJ_SK_NS4_8TiledMMAINS4_8MMA_AtomIJNS4_4SM904GMMA31MMA_64x256x32_F32E5M2E5M2_SS_TNILNSO_7ScaleInE1ELSQ_1EEEEEENS4_6LayoutINS5_IJSB_SC_SC_EEENS5_IJSC_NSA_ILi0EEESV_EEEEENS5_IJNS4_10UnderscoreESY_SY_EEEEENS4_23SM90_TMA_LOAD_MULTICASTENS4_14ComposedLayoutINS4_7SwizzleILi3ELi4ELi3EEENS4_18smem_ptr_flag_bitsILi8EEENST_INS5_IJNSA_ILi8EEESG_EEENS5_IJSG_SC_EEEEEEEvNS4_8identityES11_S1B_vS1C_EENS_8epilogue10collective6detail29Sm90TmaWarpSpecializedAdapterINS1F_15DefaultEpilogueISJ_SK_SK_NS1E_6thread17LinearCombinationISJ_Li1EffLNS1J_9ScaleType4KindE0ELNS_15FloatRoundStyleE2ESJ_EENS1_15EpilogueDefaultEEEEEvvEEEEvNT_6ParamsE --------------------------
	.section	.nv.info._ZN7cutlass13device_kernelINS_4gemm6kernel13GemmUniversalIN4cute5tupleIJiiiiEEENS1_10collective13CollectiveMmaINS1_37MainloopSm90TmaGmmaWarpSpecializedFP8ILi4ENS5_IJNS4_1CILi2EEESB_NSA_ILi1EEEEEENS1_35KernelTmaWarpSpecializedCooperativeEEENS5_IJNSA_ILi128EEENSA_ILi256EEESG_EEENS_12float_e5m2_tENS5_IJlSC_lEEESJ_SK_NS4_8TiledMMAINS4_8MMA_AtomIJNS4_4SM904GMMA31MMA_64x256x32_F32E5M2E5M2_SS_TNILNSO_7ScaleInE1ELSQ_1EEEEEENS4_6LayoutINS5_IJSB_SC_SC_EEENS5_IJSC_NSA_ILi0EEESV_EEEEENS5_IJNS4_10UnderscoreESY_SY_EEEEENS4_23SM90_TMA_LOAD_MULTICASTENS4_14ComposedLayoutINS4_7SwizzleILi3ELi4ELi3EEENS4_18smem_ptr_flag_bitsILi8EEENST_INS5_IJNSA_ILi8EEESG_EEENS5_IJSG_SC_EEEEEEEvNS4_8identityES11_S1B_vS1C_EENS_8epilogue10collective6detail29Sm90TmaWarpSpecializedAdapterINS1F_15DefaultEpilogueISJ_SK_SK_NS1E_6thread17LinearCombinationISJ_Li1EffLNS1J_9ScaleType4KindE0ELNS_15FloatRoundStyleE2ESJ_EENS1_15EpilogueDefaultEEEEEvvEEEEvNT_6ParamsE,"",@"SHT_CUDA_INFO"
	.sectionflags	@""
	.align	4


	//----- nvinfo : EIATTR_CUDA_API_VERSION
	.align		4
        /*0000*/ 	.byte	0x04, 0x37
        /*0002*/ 	.short	(.L_18 - .L_17)
.L_17:
        /*0004*/ 	.word	0x00000082


	//----- nvinfo : EIATTR_KPARAM_INFO
	.align		4
.L_18:
        /*0008*/ 	.byte	0x04, 0x17
        /*000a*/ 	.short	(.L_20 - .L_19)
.L_19:
        /*000c*/ 	.word	0x00000000
        /*0010*/ 	.short	0x0000
        /*0012*/ 	.short	0x0070
        /*0014*/ 	.byte	0x00, 0xf0, 0x01, 0x10


	//----- nvinfo : EIATTR_SPARSE_MMA_MASK
	.align		4
.L_20:
        /*0018*/ 	.byte	0x03, 0x50
        /*001a*/ 	.short	0x0000


	//----- nvinfo : EIATTR_MAXREG_COUNT
	.align		4
        /*001c*/ 	.byte	0x03, 0x1b
        /*001e*/ 	.short	0x00a8


	//----- nvinfo : EIATTR_NUM_BARRIERS
	.align		4
        /*0020*/ 	.byte	0x02, 0x4c
        /*0022*/ 	.byte	0x01
	.zero		1


	//----- nvinfo : EIATTR_ANNOTATIONS
	.align		4
        /*0024*/ 	.byte	0x04, 0x55
        /*0026*/ 	.short	(.L_22 - .L_21)


	//   ....[0]....
.L_21:
        /*0028*/ 	.word	0x00000001
        /*002c*/ 	.byte	0x10, 0x07, 0x00, 0x00, 0x01, 0x00, 0x00, 0x00, 0x00, 0x08, 0x00, 0x00, 0x01, 0x00, 0x00, 0x00
        /* <DEDUP_REMOVED lines=192> */
        /*0c3c*/ 	.byte	0x80, 0x05, 0x01, 0x00


	//----- nvinfo : EIATTR_MERCURY_ISA_VERSION
	.align		4
.L_22:
        /*0c40*/ 	.byte	0x03, 0x5f
        /*0c42*/ 	.short	0x0101


	//----- nvinfo : EIATTR_INT_WARP_WIDE_INSTR_OFFSETS
	.align		4
        /*0c44*/ 	.byte	0x04, 0x31
        /*0c46*/ 	.short	(.L_24 - .L_23)


	//   ....[0]....
.L_23:
        /*0c48*/ 	.word	0x00000550


	//   ....[1]....
        /*0c4c*/ 	.word	0x00000570


	//   ....[2]....
        /*0c50*/ 	.word	0x000006e0


	//   ....[3]....
        /*0c54*/ 	.word	0x000053c0


	//----- nvinfo : EIATTR_COOP_GROUP_MASK_REGIDS
	.align		4
.L_24:
        /*0c58*/ 	.byte	0x04, 0x29
        /*0c5a*/ 	.short	(.L_26 - .L_25)


	//   ....[0]....
.L_25:
        /*0c5c*/ 	.word	0xffffffff


	//   ....[1]....
        /*0c60*/ 	.word	0xffffffff


	//   ....[2]....
        /*0c64*/ 	.word	0xffffffff


	//   ....[3]....
        /*0c68*/ 	.word	0xffffffff


	//   ....[4]....
        /*0c6c*/ 	.word	0xffffffff


	//   ....[5]....
        /*0c70*/ 	.word	0xffffffff


	//----- nvinfo : EIATTR_COOP_GROUP_INSTR_OFFSETS
	.align		4
.L_26:
        /*0c74*/ 	.byte	0x04, 0x28
        /*0c76*/ 	.short	(.L_28 - .L_27)


	//   ....[0]....
.L_27:
        /*0c78*/ 	.word	0x00000070


	//   ....[1]....
        /*0c7c*/ 	.word	0x00000080


	//   ....[2]....
        /*0c80*/ 	.word	0x000001a0


	//   ....[3]....
        /*0c84*/ 	.word	0x000003c0


	//   ....[4]....
        /*0c88*/ 	.word	0x00000840


	//   ....[5]....
        /*0c8c*/ 	.word	0x000015c0


	//----- nvinfo : EIATTR_REG_RECONFIG
	.align		4
.L_28:
        /*0c90*/ 	.byte	0x01, 0x54
	.zero		2


	//----- nvinfo : EIATTR_MBARRIER_INSTR_OFFSETS
	.align		4
        /*0c94*/ 	.byte	0x04, 0x39
        /*0c96*/ 	.short	(.L_30 - .L_29)


	//   ....[0]....
.L_29:
        /*0c98*/ 	.word	0x00000320
        /*0c9c*/ 	.word	0x000000ff
        /*0ca0*/ 	.word	0x00000000
        /*0ca4*/ 	.short	0x0100
        /*0ca6*/ 	.byte	0x09
	.zero		1


	//   ....[1]....
        /*0ca8*/ 	.word	0x00000330
        /*0cac*/ 	.word	0x000000ff
        /*0cb0*/ 	.word	0x00000020
        /*0cb4*/ 	.short	0x0100
        /*0cb6*/ 	.byte	0x09
	.zero		1


	//   ....[2]....
        /*0cb8*/ 	.word	0x00000340
        /*0cbc*/ 	.word	0x000000ff
        /*0cc0*/ 	.word	0x00000008
        /*0cc4*/ 	.short	0x0100
        /*0cc6*/ 	.byte	0x09
	.zero		1


	//   ....[3]....
        /*0cc8*/ 	.word	0x00000350
        /*0ccc*/ 	.word	0x000000ff
        /*0cd0*/ 	.word	0x00000028
        /*0cd4*/ 	.short	0x0100
        /*0cd6*/ 	.byte	0x09
	.zero		1


	//   ....[4]....
        /*0cd8*/ 	.word	0x00000360
        /*0cdc*/ 	.word	0x000000ff
        /*0ce0*/ 	.word	0x00000010
        /*0ce4*/ 	.short	0x0100
        /*0ce6*/ 	.byte	0x09
	.zero		1


	//   ....[5]....
        /*0ce8*/ 	.word	0x00000370
        /*0cec*/ 	.word	0x000000ff
        /*0cf0*/ 	.word	0x00000030
        /*0cf4*/ 	.short	0x0100
        /*0cf6*/ 	.byte	0x09
	.zero		1


	//   ....[6]....
        /*0cf8*/ 	.word	0x00000380
        /*0cfc*/ 	.word	0x000000ff
        /*0d00*/ 	.word	0x00000018
        /*0d04*/ 	.short	0x0100
        /*0d06*/ 	.byte	0x09
	.zero		1


	//   ....[7]....
        /*0d08*/ 	.word	0x00000390
        /*0d0c*/ 	.word	0x000000ff
        /*0d10*/ 	.word	0x00000038
        /*0d14*/ 	.short	0x0100
        /*0d16*/ 	.byte	0x09
	.zero		1


	//   ....[8]....
        /*0d18*/ 	.word	0x00000770
        /*0d1c*/ 	.word	0x000000ff
        /*0d20*/ 	.word	0x00000050
        /*0d24*/ 	.short	0x0100
        /*0d26*/ 	.byte	0x06
	.zero		1


	//   ....[9]....
        /*0d28*/ 	.word	0x000007e0
        /*0d2c*/ 	.word	0x000000ff
        /*0d30*/ 	.word	0x00000058
        /*0d34*/ 	.short	0x0100
        /*0d36*/ 	.byte	0x06
	.zero		1


	//   ....[10]....
        /*0d38*/ 	.word	0x00001dc0
        /*0d3c*/ 	.word	0x000000ff
        /*0d40*/ 	.word	0x00000000
        /*0d44*/ 	.short	0x010a
        /*0d46*/ 	.byte	0x06
	.zero		1


	//   ....[11]....
        /*0d48*/ 	.word	0x00001e00
        /*0d4c*/ 	.word	0x000000ff
        /*0d50*/ 	.word	0x00000000
        /*0d54*/ 	.short	0x010a
        /*0d56*/ 	.byte	0x06
	.zero		1


	//   ....[12]....
        /*0d58*/ 	.word	0x000030d0
        /*0d5c*/ 	.word	0x000000ff
        /*0d60*/ 	.word	0x00000000
        /*0d64*/ 	.short	0x010a
        /*0d66*/ 	.byte	0x09
	.zero		1


	//   ....[13]....
        /*0d68*/ 	.word	0x00003110
        /*0d6c*/ 	.word	0x000000ff
        /*0d70*/ 	.word	0x00000000
        /*0d74*/ 	.short	0x010a
        /*0d76*/ 	.byte	0x09
	.zero		1


	//   ....[14]....
        /*0d78*/ 	.word	0x00004250
        /*0d7c*/ 	.word	0x000000e5
        /*0d80*/ 	.word	0x00000000
        /*0d84*/ 	.short	0x0101
        /*0d86*/ 	.byte	0x3f
	.zero		1


	//   ....[15]....
        /*0d88*/ 	.word	0x00005460
        /*0d8c*/ 	.word	0x00000018
        /*0d90*/ 	.word	0x00000000
        /*0d94*/ 	.short	0x0101
        /*0d96*/ 	.byte	0x3f
	.zero		1


	//   ....[16]....
        /*0d98*/ 	.word	0x0000f750
        /*0d9c*/ 	.word	0x0000000b
        /*0da0*/ 	.word	0x00000020
        /*0da4*/ 	.short	0x010a
        /*0da6*/ 	.byte	0x3f
	.zero		1


	//   ....[17]....
        /*0da8*/ 	.word	0x0000fb90
        /*0dac*/ 	.word	0x00000003
        /*0db0*/ 	.word	0x00000058
        /*0db4*/ 	.short	0x0101
        /*0db6*/ 	.byte	0x3f
	.zero		1


	//   ....[18]....
        /*0db8*/ 	.word	0x000102d0
        /*0dbc*/ 	.word	0x00000007
        /*0dc0*/ 	.word	0x00000000
        /*0dc4*/ 	.short	0x010a
        /*0dc6*/ 	.byte	0x3f
	.zero		1


	//   ....[19]....
        /*0dc8*/ 	.word	0x00010350
        /*0dcc*/ 	.word	0x00000009
        /*0dd0*/ 	.word	0x00000000
        /*0dd4*/ 	.short	0x010a
        /*0dd6*/ 	.byte	0x3f
	.zero		1


	//   ....[20]....
        /*0dd8*/ 	.word	0x000103e0
        /*0ddc*/ 	.word	0x00000006
        /*0de0*/ 	.word	0x00000000
        /*0de4*/ 	.short	0x010a
        /*0de6*/ 	.byte	0x3f
	.zero		1


	//   ....[21]....
        /*0de8*/ 	.word	0x00010470
        /*0dec*/ 	.word	0x00000003
        /*0df0*/ 	.word	0x00000000
        /*0df4*/ 	.short	0x010a
        /*0df6*/ 	.byte	0x3f
	.zero		1


	//   ....[22]....
        /*0df8*/ 	.word	0x000104e0
        /*0dfc*/ 	.word	0x00000003
        /*0e00*/ 	.word	0x00000000
        /*0e04*/ 	.short	0x010a
        /*0e06*/ 	.byte	0x3f
	.zero		1


	//   ....[23]....
        /*0e08*/ 	.word	0x00010550
        /*0e0c*/ 	.word	0x00000000
        /*0e10*/ 	.word	0x00000000
        /*0e14*/ 	.short	0x010a
        /*0e16*/ 	.byte	0x3f
	.zero		1


	//   ....[24]....
        /*0e18*/ 	.word	0x00010630
        /*0e1c*/ 	.word	0x0000000b
        /*0e20*/ 	.word	0x00000020
        /*0e24*/ 	.short	0x010a
        /*0e26*/ 	.byte	0x3f
	.zero		1


	//   ....[25]....
        /*0e28*/ 	.word	0x00010700
        /*0e2c*/ 	.word	0x00000007
        /*0e30*/ 	.word	0x00000000
        /*0e34*/ 	.short	0x010a
        /*0e36*/ 	.byte	0x3f
	.zero		1


	//   ....[26]....
        /*0e38*/ 	.word	0x00010750
        /*0e3c*/ 	.word	0x00000009
        /*0e40*/ 	.word	0x00000000
        /*0e44*/ 	.short	0x010a
        /*0e46*/ 	.byte	0x3f
	.zero		1


	//   ....[27]....
        /*0e48*/ 	.word	0x000107a0
        /*0e4c*/ 	.word	0x00000006
        /*0e50*/ 	.word	0x00000000
        /*0e54*/ 	.short	0x010a
        /*0e56*/ 	.byte	0x3f
	.zero		1


	//----- nvinfo : EIATTR_NUM_MBARRIERS
	.align		4
.L_30:
        /*0e58*/ 	.byte	0x03, 0x38
        /*0e5a*/ 	.short	0x000a


	//----- nvinfo : EIATTR_EXIT_INSTR_OFFSETS
	.align		4
        /*0e5c*/ 	.byte	0x04, 0x1c
        /*0e5e*/ 	.short	(.L_32 - .L_31)


	//   ....[0]....
.L_31:
        /*0e60*/ 	.word	0x000009d0


	//   ....[1]....
        /*0e64*/ 	.word	0x00001260


	//   ....[2]....
        /*0e68*/ 	.word	0x0000ed60


	//   ....[3]....
        /*0e6c*/ 	.word	0x0000f2f0


	//   ....[4]....
        /*0e70*/ 	.word	0x000104c0


	//----- nvinfo : EIATTR_MAX_THREADS
	.align		4
.L_32:
        /*0e74*/ 	.byte	0x04, 0x05
        /*0e76*/ 	.short	(.L_34 - .L_33)
.L_33:
        /*0e78*/ 	.word	0x00000180
        /*0e7c*/ 	.word	0x00000001
        /*0e80*/ 	.word	0x00000001


	//----- nvinfo : EIATTR_CRS_STACK_SIZE
	.align		4
.L_34:
        /*0e84*/ 	.byte	0x04, 0x1e
        /*0e86*/ 	.short	(.L_36 - .L_35)
.L_35:
        /*0e88*/ 	.word	0x00000000


	//----- nvinfo : EIATTR_CBANK_PARAM_SIZE
	.align		4
.L_36:
        /*0e8c*/ 	.byte	0x03, 0x19
        /*0e8e*/ 	.short	0x0470


	//----- nvinfo : EIATTR_PARAM_CBANK
	.align		4
        /*0e90*/ 	.byte	0x04, 0x0a
        /*0e92*/ 	.short	(.L_38 - .L_37)
	.align		4
.L_37:
        /*0e94*/ 	.word	index@(.nv.constant0._ZN7cutlass13device_kernelINS_4gemm6kernel13GemmUniversalIN4cute5tupleIJiiiiEEENS1_10collective13CollectiveMmaINS1_37MainloopSm90TmaGmmaWarpSpecializedFP8ILi4ENS5_IJNS4_1CILi2EEESB_NSA_ILi1EEEEEENS1_35KernelTmaWarpSpecializedCooperativeEEENS5_IJNSA_ILi128EEENSA_ILi256EEESG_EEENS_12float_e5m2_tENS5_IJlSC_lEEESJ_SK_NS4_8TiledMMAINS4_8MMA_AtomIJNS4_4SM904GMMA31MMA_64x256x32_F32E5M2E5M2_SS_TNILNSO_7ScaleInE1ELSQ_1EEEEEENS4_6LayoutINS5_IJSB_SC_SC_EEENS5_IJSC_NSA_ILi0EEESV_EEEEENS5_IJNS4_10UnderscoreESY_SY_EEEEENS4_23SM90_TMA_LOAD_MULTICASTENS4_14ComposedLayoutINS4_7SwizzleILi3ELi4ELi3EEENS4_18smem_ptr_flag_bitsILi8EEENST_INS5_IJNSA_ILi8EEESG_EEENS5_IJSG_SC_EEEEEEEvNS4_8identityES11_S1B_vS1C_EENS_8epilogue10collective6detail29Sm90TmaWarpSpecializedAdapterINS1F_15DefaultEpilogueISJ_SK_SK_NS1E_6thread17LinearCombinationISJ_Li1EffLNS1J_9ScaleType4KindE0ELNS_15FloatRoundStyleE2ESJ_EENS1_15EpilogueDefaultEEEEEvvEEEEvNT_6ParamsE)
        /*0e98*/ 	.short	0x0210
        /*0e9a*/ 	.short	0x0470


	//----- nvinfo : EIATTR_SW_WAR
	.align		4
.L_38:
        /*0e9c*/ 	.byte	0x04, 0x36
        /*0e9e*/ 	.short	(.L_40 - .L_39)
.L_39:
        /*0ea0*/ 	.word	0x00000008
.L_40:


//--------------------- .nv.callgraph             --------------------------
	.section	.nv.callgraph,"",@"SHT_CUDA_CALLGRAPH"
	.align	4
	.sectionentsize	8
	.align		4
        /*0000*/ 	.word	0x00000000
	.align		4
        /*0004*/ 	.word	0xffffffff
	.align		4
        /*0008*/ 	.word	0x00000000
	.align		4
        /*000c*/ 	.word	0xfffffffe
	.align		4
        /*0010*/ 	.word	0x00000000
	.align		4
        /*0014*/ 	.word	0xfffffffd
	.align		4
        /*0018*/ 	.word	0x00000000
	.align		4
        /*001c*/ 	.word	0xfffffffc


//--------------------- .nv.constant4             --------------------------
	.section	.nv.constant4,"a",@progbits
	.align	8
	.align		8
.nv.constant4:
        /*0000*/ 	.dword	_ZN39_INTERNAL_36c56540_4_k_cu_605a8967_51744cuda3std3__45__cpo5beginE
	.align		8
        /*0008*/ 	.dword	_ZN39_INTERNAL_36c56540_4_k_cu_605a8967_51744cuda3std3__45__cpo3endE
	.align		8
        /*0010*/ 	.dword	_ZN39_INTERNAL_36c56540_4_k_cu_605a8967_51744cuda3std3__45__cpo6cbeginE
	.align		8
        /*0018*/ 	.dword	_ZN39_INTERNAL_36c56540_4_k_cu_605a8967_51744cuda3std3__45__cpo4cendE
	.align		8
        /*0020*/ 	.dword	_ZN39_INTERNAL_36c56540_4_k_cu_605a8967_51744cuda3std3__441_GLOBAL__N__36c56540_4_k_cu_605a8967_51746ignoreE
	.align		8
        /*0028*/ 	.dword	_ZN39_INTERNAL_36c56540_4_k_cu_605a8967_51744cuda3std3__419piecewise_constructE
	.align		8
        /*0030*/ 	.dword	_ZN39_INTERNAL_36c56540_4_k_cu_605a8967_51744cuda3std3__48in_placeE
	.align		8
        /*0038*/ 	.dword	_ZN39_INTERNAL_36c56540_4_k_cu_605a8967_51744cuda3std6ranges3__45__cpo4swapE
	.align		8
        /*0040*/ 	.dword	_ZN39_INTERNAL_36c56540_4_k_cu_605a8967_51744cuda3std6ranges3__45__cpo9iter_moveE
	.align		8
        /*0048*/ 	.dword	_ZN39_INTERNAL_36c56540_4_k_cu_605a8967_51744cute7productE
	.align		8
        /*0050*/ 	.dword	_ZN39_INTERNAL_36c56540_4_k_cu_605a8967_51744cute1_E


//--------------------- .text._ZN7cutlass13device_kernelINS_4gemm6kernel13GemmUniversalIN4cute5tupleIJiiiiEEENS1_10collective13CollectiveMmaINS1_37MainloopSm90TmaGmmaWarpSpecializedFP8ILi4ENS5_IJNS4_1CILi2EEESB_NSA_ILi1EEEEEENS1_35KernelTmaWarpSpecializedCooperativeEEENS5_IJNSA_ILi128EEENSA_ILi256EEESG_EEENS_12float_e5m2_tENS5_IJlSC_lEEESJ_SK_NS4_8TiledMMAINS4_8MMA_AtomIJNS4_4SM904GMMA31MMA_64x256x32_F32E5M2E5M2_SS_TNILNSO_7ScaleInE1ELSQ_1EEEEEENS4_6LayoutINS5_IJSB_SC_SC_EEENS5_IJSC_NSA_ILi0EEESV_EEEEENS5_IJNS4_10UnderscoreESY_SY_EEEEENS4_23SM90_TMA_LOAD_MULTICASTENS4_14ComposedLayoutINS4_7SwizzleILi3ELi4ELi3EEENS4_18smem_ptr_flag_bitsILi8EEENST_INS5_IJNSA_ILi8EEESG_EEENS5_IJSG_SC_EEEEEEEvNS4_8identityES11_S1B_vS1C_EENS_8epilogue10collective6detail29Sm90TmaWarpSpecializedAdapterINS1F_15DefaultEpilogueISJ_SK_SK_NS1E_6thread17LinearCombinationISJ_Li1EffLNS1J_9ScaleType4KindE0ELNS_15FloatRoundStyleE2ESJ_EENS1_15EpilogueDefaultEEEEEvvEEEEvNT_6ParamsE --------------------------
	.section	.text._ZN7cutlass13device_kernelINS_4gemm6kernel13GemmUniversalIN4cute5tupleIJiiiiEEENS1_10collective13CollectiveMmaINS1_37MainloopSm90TmaGmmaWarpSpecializedFP8ILi4ENS5_IJNS4_1CILi2EEESB_NSA_ILi1EEEEEENS1_35KernelTmaWarpSpecializedCooperativeEEENS5_IJNSA_ILi128EEENSA_ILi256EEESG_EEENS_12float_e5m2_tENS5_IJlSC_lEEESJ_SK_NS4_8TiledMMAINS4_8MMA_AtomIJNS4_4SM904GMMA31MMA_64x256x32_F32E5M2E5M2_SS_TNILNSO_7ScaleInE1ELSQ_1EEEEEENS4_6LayoutINS5_IJSB_SC_SC_EEENS5_IJSC_NSA_ILi0EEESV_EEEEENS5_IJNS4_10UnderscoreESY_SY_EEEEENS4_23SM90_TMA_LOAD_MULTICASTENS4_14ComposedLayoutINS4_7SwizzleILi3ELi4ELi3EEENS4_18smem_ptr_flag_bitsILi8EEENST_INS5_IJNSA_ILi8EEESG_EEENS5_IJSG_SC_EEEEEEEvNS4_8identityES11_S1B_vS1C_EENS_8epilogue10collective6detail29Sm90TmaWarpSpecializedAdapterINS1F_15DefaultEpilogueISJ_SK_SK_NS1E_6thread17LinearCombinationISJ_Li1EffLNS1J_9ScaleType4KindE0ELNS_15FloatRoundStyleE2ESJ_EENS1_15EpilogueDefaultEEEEEvvEEEEvNT_6ParamsE,"ax",@progbits
	.align	128
.text._ZN7cutlass13device_kernelINS_4gemm6kernel13GemmUniversalIN4cute5tupleIJiiiiEEENS1_10collective13CollectiveMmaINS1_37MainloopSm90TmaGmmaWarpSpecializedFP8ILi4ENS5_IJNS4_1CILi2EEESB_NSA_ILi1EEEEEENS1_35KernelTmaWarpSpecializedCooperativeEEENS5_IJNSA_ILi128EEENSA_ILi256EEESG_EEENS_12float_e5m2_tENS5_IJlSC_lEEESJ_SK_NS4_8TiledMMAINS4_8MMA_AtomIJNS4_4SM904GMMA31MMA_64x256x32_F32E5M2E5M2_SS_TNILNSO_7ScaleInE1ELSQ_1EEEEEENS4_6LayoutINS5_IJSB_SC_SC_EEENS5_IJSC_NSA_ILi0EEESV_EEEEENS5_IJNS4_10UnderscoreESY_SY_EEEEENS4_23SM90_TMA_LOAD_MULTICASTENS4_14ComposedLayoutINS4_7SwizzleILi3ELi4ELi3EEENS4_18smem_ptr_flag_bitsILi8EEENST_INS5_IJNSA_ILi8EEESG_EEENS5_IJSG_SC_EEEEEEEvNS4_8identityES11_S1B_vS1C_EENS_8epilogue10collective6detail29Sm90TmaWarpSpecializedAdapterINS1F_15DefaultEpilogueISJ_SK_SK_NS1E_6thread17LinearCombinationISJ_Li1EffLNS1J_9ScaleType4KindE0ELNS_15FloatRoundStyleE2ESJ_EENS1_15EpilogueDefaultEEEEEvvEEEEvNT_6ParamsE:
        .type           _ZN7cutlass13device_kernelINS_4gemm6kernel13GemmUniversalIN4cute5tupleIJiiiiEEENS1_10collective13CollectiveMmaINS1_37MainloopSm90TmaGmmaWarpSpecializedFP8ILi4ENS5_IJNS4_1CILi2EEESB_NSA_ILi1EEEEEENS1_35KernelTmaWarpSpecializedCooperativeEEENS5_IJNSA_ILi128EEENSA_ILi256EEESG_EEENS_12float_e5m2_tENS5_IJlSC_lEEESJ_SK_NS4_8TiledMMAINS4_8MMA_AtomIJNS4_4SM904GMMA31MMA_64x256x32_F32E5M2E5M2_SS_TNILNSO_7ScaleInE1ELSQ_1EEEEEENS4_6LayoutINS5_IJSB_SC_SC_EEENS5_IJSC_NSA_ILi0EEESV_EEEEENS5_IJNS4_10UnderscoreESY_SY_EEEEENS4_23SM90_TMA_LOAD_MULTICASTENS4_14ComposedLayoutINS4_7SwizzleILi3ELi4ELi3EEENS4_18smem_ptr_flag_bitsILi8EEENST_INS5_IJNSA_ILi8EEESG_EEENS5_IJSG_SC_EEEEEEEvNS4_8identityES11_S1B_vS1C_EENS_8epilogue10collective6detail29Sm90TmaWarpSpecializedAdapterINS1F_15DefaultEpilogueISJ_SK_SK_NS1E_6thread17LinearCombinationISJ_Li1EffLNS1J_9ScaleType4KindE0ELNS_15FloatRoundStyleE2ESJ_EENS1_15EpilogueDefaultEEEEEvvEEEEvNT_6ParamsE,@function
        .size           _ZN7cutlass13device_kernelINS_4gemm6kernel13GemmUniversalIN4cute5tupleIJiiiiEEENS1_10collective13CollectiveMmaINS1_37MainloopSm90TmaGmmaWarpSpecializedFP8ILi4ENS5_IJNS4_1CILi2EEESB_NSA_ILi1EEEEEENS1_35KernelTmaWarpSpecializedCooperativeEEENS5_IJNSA_ILi128EEENSA_ILi256EEESG_EEENS_12float_e5m2_tENS5_IJlSC_lEEESJ_SK_NS4_8TiledMMAINS4_8MMA_AtomIJNS4_4SM904GMMA31MMA_64x256x32_F32E5M2E5M2_SS_TNILNSO_7ScaleInE1ELSQ_1EEEEEENS4_6LayoutINS5_IJSB_SC_SC_EEENS5_IJSC_NSA_ILi0EEESV_EEEEENS5_IJNS4_10UnderscoreESY_SY_EEEEENS4_23SM90_TMA_LOAD_MULTICASTENS4_14ComposedLayoutINS4_7SwizzleILi3ELi4ELi3EEENS4_18smem_ptr_flag_bitsILi8EEENST_INS5_IJNSA_ILi8EEESG_EEENS5_IJSG_SC_EEEEEEEvNS4_8identityES11_S1B_vS1C_EENS_8epilogue10collective6detail29Sm90TmaWarpSpecializedAdapterINS1F_15DefaultEpilogueISJ_SK_SK_NS1E_6thread17LinearCombinationISJ_Li1EffLNS1J_9ScaleType4KindE0ELNS_15FloatRoundStyleE2ESJ_EENS1_15EpilogueDefaultEEEEEvvEEEEvNT_6ParamsE,(.L_x_332 - _ZN7cutlass13device_kernelINS_4gemm6kernel13GemmUniversalIN4cute5tupleIJiiiiEEENS1_10collective13CollectiveMmaINS1_37MainloopSm90TmaGmmaWarpSpecializedFP8ILi4ENS5_IJNS4_1CILi2EEESB_NSA_ILi1EEEEEENS1_35KernelTmaWarpSpecializedCooperativeEEENS5_IJNSA_ILi128EEENSA_ILi256EEESG_EEENS_12float_e5m2_tENS5_IJlSC_lEEESJ_SK_NS4_8TiledMMAINS4_8MMA_AtomIJNS4_4SM904GMMA31MMA_64x256x32_F32E5M2E5M2_SS_TNILNSO_7ScaleInE1ELSQ_1EEEEEENS4_6LayoutINS5_IJSB_SC_SC_EEENS5_IJSC_NSA_ILi0EEESV_EEEEENS5_IJNS4_10UnderscoreESY_SY_EEEEENS4_23SM90_TMA_LOAD_MULTICASTENS4_14ComposedLayoutINS4_7SwizzleILi3ELi4ELi3EEENS4_18smem_ptr_flag_bitsILi8EEENST_INS5_IJNSA_ILi8EEESG_EEENS5_IJSG_SC_EEEEEEEvNS4_8identityES11_S1B_vS1C_EENS_8epilogue10collective6detail29Sm90TmaWarpSpecializedAdapterINS1F_15DefaultEpilogueISJ_SK_SK_NS1E_6thread17LinearCombinationISJ_Li1EffLNS1J_9ScaleType4KindE0ELNS_15FloatRoundStyleE2ESJ_EENS1_15EpilogueDefaultEEEEEvvEEEEvNT_6ParamsE)
        .other          _ZN7cutlass13device_kernelINS_4gemm6kernel13GemmUniversalIN4cute5tupleIJiiiiEEENS1_10collective13CollectiveMmaINS1_37MainloopSm90TmaGmmaWarpSpecializedFP8ILi4ENS5_IJNS4_1CILi2EEESB_NSA_ILi1EEEEEENS1_35KernelTmaWarpSpecializedCooperativeEEENS5_IJNSA_ILi128EEENSA_ILi256EEESG_EEENS_12float_e5m2_tENS5_IJlSC_lEEESJ_SK_NS4_8TiledMMAINS4_8MMA_AtomIJNS4_4SM904GMMA31MMA_64x256x32_F32E5M2E5M2_SS_TNILNSO_7ScaleInE1ELSQ_1EEEEEENS4_6LayoutINS5_IJSB_SC_SC_EEENS5_IJSC_NSA_ILi0EEESV_EEEEENS5_IJNS4_10UnderscoreESY_SY_EEEEENS4_23SM90_TMA_LOAD_MULTICASTENS4_14ComposedLayoutINS4_7SwizzleILi3ELi4ELi3EEENS4_18smem_ptr_flag_bitsILi8EEENST_INS5_IJNSA_ILi8EEESG_EEENS5_IJSG_SC_EEEEEEEvNS4_8identityES11_S1B_vS1C_EENS_8epilogue10collective6detail29Sm90TmaWarpSpecializedAdapterINS1F_15DefaultEpilogueISJ_SK_SK_NS1E_6thread17LinearCombinationISJ_Li1EffLNS1J_9ScaleType4KindE0ELNS_15FloatRoundStyleE2ESJ_EENS1_15EpilogueDefaultEEEEEvvEEEEvNT_6ParamsE,@"STO_CUDA_ENTRY STV_DEFAULT"
_ZN7cutlass13device_kernelINS_4gemm6kernel13GemmUniversalIN4cute5tupleIJiiiiEEENS1_10collective13CollectiveMmaINS1_37MainloopSm90TmaGmmaWarpSpecializedFP8ILi4ENS5_IJNS4_1CILi2EEESB_NSA_ILi1EEEEEENS1_35KernelTmaWarpSpecializedCooperativeEEENS5_IJNSA_ILi128EEENSA_ILi256EEESG_EEENS_12float_e5m2_tENS5_IJlSC_lEEESJ_SK_NS4_8TiledMMAINS4_8MMA_AtomIJNS4_4SM904GMMA31MMA_64x256x32_F32E5M2E5M2_SS_TNILNSO_7ScaleInE1ELSQ_1EEEEEENS4_6LayoutINS5_IJSB_SC_SC_EEENS5_IJSC_NSA_ILi0EEESV_EEEEENS5_IJNS4_10UnderscoreESY_SY_EEEEENS4_23SM90_TMA_LOAD_MULTICASTENS4_14ComposedLayoutINS4_7SwizzleILi3ELi4ELi3EEENS4_18smem_ptr_flag_bitsILi8EEENST_INS5_IJNSA_ILi8EEESG_EEENS5_IJSG_SC_EEEEEEEvNS4_8identityES11_S1B_vS1C_EENS_8epilogue10collective6detail29Sm90TmaWarpSpecializedAdapterINS1F_15DefaultEpilogueISJ_SK_SK_NS1E_6thread17LinearCombinationISJ_Li1EffLNS1J_9ScaleType4KindE0ELNS_15FloatRoundStyleE2ESJ_EENS1_15EpilogueDefaultEEEEEvvEEEEvNT_6ParamsE:
[----:B------:R-:W0:Y:S02]  /*0000*/  LDC R1, c[0x0][0x28] ;  /* 0x00000a00ff017b82 */ /* 0x000e240000000800 */
[----:B0-----:R-:W-:Y:S01]  /*0010*/  VIADD R1, R1, 0xffffff08 ;  /* 0xffffff0801017836 */ /* 0x001fe20000000000 */
[----:B------:R-:W0:Y:S01]  /*0020*/  S2R R4, SR_TID.X ;  /* 0x0000000000047919 */ /* 0x000e220000002100 */
[----:B------:R-:W-:Y:S01]  /*0030*/  ELECT P0, URZ, PT ;  /* 0x00000000003f782f */ /* 0x000fe20003800000 */
[----:B------:R-:W-:Y:S01]  /*0040*/  BSSY B0, `(.L_x_0) ;  /* 0x0000015000007945 */ /* 0x000fe20003800000 */
[--C-:B0-----:R-:W-:Y:S02]  /*0050*/  SHF.R.U32.HI R0, RZ, 0x5, R4.reuse ;  /* 0x00000005ff007819 */ /* 0x101fe40000011604 */
[----:B------:R-:W-:-:S03]  /*0060*/  SHF.R.U32.HI R2, RZ, 0x7, R4 ;  /* 0x00000007ff027819 */ /* 0x000fc60000011604 */
[----:B------:R-:W0:Y:S04]  /*0070*/  SHFL.IDX PT, R3, R0, RZ, 0x1f ;  /* 0x00001fff00037589 */ /* 0x000e2800000e0000 */
[----:B------:R-:W1:Y:S01]  /*0080*/  SHFL.IDX PT, R2, R2, RZ, 0x1f ;  /* 0x00001fff02027589 */ /* 0x000e6200000e0000 */
[----:B0-----:R-:W-:Y:S02]  /*0090*/  R2UR UR4, R3 ;  /* 0x00000000030472ca */ /* 0x001fe400000e0000 */
[----:B-1----:R-:W-:-:S11]  /*00a0*/  R2UR UR6, R2 ;  /* 0x00000000020672ca */ /* 0x002fd600000e0000 */
[----:B------:R-:W-:Y:S02]  /*00b0*/  USHF.R.S32.HI UR5, URZ, 0x1f, UR4 ;  /* 0x0000001f3f057899 */ /* 0x000fe40008011404 */
[----:B------:R-:W-:Y:S02]  /*00c0*/  ISETP.NE.OR P0, PT, RZ, UR4, !P0 ;  /* 0x00000004ff007c0c */ /* 0x000fe4000c705670 */
[----:B------:R-:W-:-:S04]  /*00d0*/  ULEA.HI UR5, UR5, UR4, URZ, 0x2 ;  /* 0x0000000405057291 */ /* 0x000fc8000f8f103f */
[----:B------:R-:W-:-:S04]  /*00e0*/  ULOP3.LUT UR5, UR5, 0xfffffffc, URZ, 0xc0, !UPT ;  /* 0xfffffffc05057892 */ /* 0x000fc8000f8ec03f */
[----:B------:R-:W-:-:S03]  /*00f0*/  UIADD3 UR8, UR4, -UR5, URZ ;  /* 0x8000000504087290 */ /* 0x000fc6000fffe03f */
[----:B------:R-:W-:Y:S09]  /*0100*/  @P0 BRA `(.L_x_1) ;  /* 0x0000000000200947 */ /* 0x000ff20003800000 */
[----:B------:R-:W-:Y:S02]  /*0110*/  ULDC.64 UR4, c[0x0][0x198] ;  /* 0x0000660000047ab9 */ /* 0x000fe40000000a00 */
[----:B------:R-:W-:Y:S02]  /*0120*/  UIADD3 UR10, UP0, UR4, 0xf0, URZ ;  /* 0x000000f0040a7890 */ /* 0x000fe4000ff1e03f */
[----:B------:R-:W-:Y:S02]  /*0130*/  UIADD3 UR4, UP1, UR4, 0x1f0, URZ ;  /* 0x000001f004047890 */ /* 0x000fe4000ff3e03f */
[----:B------:R-:W-:Y:S02]  /*0140*/  UIADD3.X UR11, URZ, UR5, URZ, UP0, !UPT ;  /* 0x000000053f0b7290 */ /* 0x000fe400087fe43f */
[----:B------:R-:W-:-:S07]  /*0150*/  UIADD3.X UR5, URZ, UR5, URZ, UP1, !UPT ;  /* 0x000000053f057290 */ /* 0x000fce0008ffe43f */
[----:B------:R0:W-:Y:S02]  /*0160*/  UTMACCTL.PF [UR10] ;  /* 0x000000000a0079b9 */ /* 0x0001e40008040000 */
[----:B------:R0:W-:Y:S02]  /*0170*/  UTMACCTL.PF [UR4] ;  /* 0x00000000040079b9 */ /* 0x0001e40008040000 */
[----:B0-----:R-:W-:Y:S01]  /*0180*/  NOP ;  /* 0x0000000000007918 */ /* 0x001fe20000000000 */
.L_x_1:
[----:B------:R-:W-:Y:S05]  /*0190*/  BSYNC B0 ;  /* 0x0000000000007941 */ /* 0x000fea0003800000 */
.L_x_0:
[----:B------:R-:W0:Y:S01]  /*01a0*/  SHFL.IDX PT, R3, R0, RZ, 0x1f ;  /* 0x00001fff00037589 */ /* 0x000e2200000e0000 */
[----:B------:R-:W-:Y:S01]  /*01b0*/  UISETP.NE.AND UP0, UPT, UR8, 0x3, UPT ;  /* 0x000000030800788c */ /* 0x000fe2000bf05270 */
[----:B------:R-:W-:Y:S01]  /*01c0*/  ISETP.NE.AND P1, PT, RZ, UR6, PT ;  /* 0x00000006ff007c0c */ /* 0x000fe2000bf25270 */
[----:B------:R-:W-:Y:S02]  /*01d0*/  UIADD3 UR10, UR6, -0x1, URZ ;  /* 0xffffffff060a7890 */ /* 0x000fe4000fffe03f */
[----:B------:R-:W-:Y:S02]  /*01e0*/  UISETP.EQ.OR UP0, UPT, UR8, URZ, !UP0 ;  /* 0x0000003f0800728c */ /* 0x000fe4000c702670 */
[----:B------:R-:W-:Y:S02]  /*01f0*/  UISETP.GE.U32.AND UP1, UPT, UR10, 0x2, UPT ;  /* 0x000000020a00788c */ /* 0x000fe4000bf26070 */
[----:B------:R-:W-:-:S04]  /*0200*/  UISETP.EQ.AND UP0, UPT, UR6, URZ, UP0 ;  /* 0x0000003f0600728c */ /* 0x000fc80008702270 */
[----:B------:R-:W-:-:S04]  /*0210*/  USEL UR13, URZ, 0x1, !UP0 ;  /* 0x000000013f0d7887 */ /* 0x000fc8000c000000 */
[----:B------:R-:W-:Y:S01]  /*0220*/  USEL UR13, UR13, 0x2, UP1 ;  /* 0x000000020d0d7887 */ /* 0x000fe20008800000 */
[----:B0-----:R-:W-:-:S13]  /*0230*/  ISETP.NE.AND P0, PT, R3, RZ, PT ;  /* 0x000000ff0300720c */ /* 0x001fda0003f05270 */
[----:B------:R-:W-:Y:S05]  /*0240*/  @P0 BRA `(.L_x_2) ;  /* 0x0000000000580947 */ /* 0x000fea0003800000 */
[----:B------:R-:W0:Y:S01]  /*0250*/  S2UR UR9, SR_CgaCtaId ;  /* 0x00000000000979c3 */ /* 0x000e220000008800 */
[----:B------:R-:W-:Y:S01]  /*0260*/  UMOV UR4, 0x400 ;  /* 0x0000040000047882 */ /* 0x000fe20000000000 */
[----:B------:R-:W-:Y:S01]  /*0270*/  UMOV UR5, 0x1 ;  /* 0x0000000100057882 */ /* 0x000fe20000000000 */
[----:B------:R-:W-:Y:S01]  /*0280*/  UMOV UR6, 0x6 ;  /* 0x0000000600067882 */ /* 0x000fe20000000000 */
[----:B------:R-:W-:Y:S01]  /*0290*/  ELECT P0, URZ, PT ;  /* 0x00000000003f782f */ /* 0x000fe20003800000 */
[----:B------:R-:W-:-:S04]  /*02a0*/  UIADD3 UR6, -UR6, 0x100000, URZ ;  /* 0x0010000006067890 */ /* 0x000fc8000fffe13f */
[----:B------:R-:W-:Y:S02]  /*02b0*/  USHF.L.U32 UR7, UR6, 0xb, URZ ;  /* 0x0000000b06077899 */ /* 0x000fe4000800063f */
[----:B------:R-:W-:Y:S02]  /*02c0*/  USHF.L.U32 UR6, UR6, 0x1, URZ ;  /* 0x0000000106067899 */ /* 0x000fe4000800063f */
[----:B0-----:R-:W-:Y:S02]  /*02d0*/  ULEA UR9, UR9, UR4, 0x18 ;  /* 0x0000000409097291 */ /* 0x001fe4000f8ec03f */
[----:B------:R-:W-:-:S04]  /*02e0*/  UIADD3 UR4, -UR5, 0x100000, URZ ;  /* 0x0010000005047890 */ /* 0x000fc8000fffe13f */
[----:B------:R-:W-:Y:S02]  /*02f0*/  USHF.L.U32 UR5, UR4, 0xb, URZ ;  /* 0x0000000b04057899 */ /* 0x000fe4000800063f */
[----:B------:R-:W-:Y:S01]  /*0300*/  USHF.L.U32 UR4, UR4, 0x1, URZ ;  /* 0x0000000104047899 */ /* 0x000fe2000800063f */
[----:B------:R-:W0:Y:S11]  /*0310*/  FENCE.VIEW.ASYNC.S ;  /* 0x00000000000073c6 */ /* 0x000e360000000000 */
[----:B0-----:R0:W1:Y:S01]  /*0320*/  SYNCS.EXCH.64 URZ, [UR9], UR4 ;  /* 0x00000004093f75b2 */ /* 0x0010620008000100 */
[----:B------:R0:W2:Y:S01]  /*0330*/  SYNCS.EXCH.64 URZ, [UR9+0x20], UR6 ;  /* 0x00002006093f75b2 */ /* 0x0000a20008000100 */
[----:B------:R0:W3:Y:S01]  /*0340*/  SYNCS.EXCH.64 URZ, [UR9+0x8], UR4 ;  /* 0x00000804093f75b2 */ /* 0x0000e20008000100 */
[----:B------:R0:W4:Y:S01]  /*0350*/  SYNCS.EXCH.64 URZ, [UR9+0x28], UR6 ;  /* 0x00002806093f75b2 */ /* 0x0001220008000100 */
[----:B------:R0:W0:Y:S01]  /*0360*/  SYNCS.EXCH.64 URZ, [UR9+0x10], UR4 ;  /* 0x00001004093f75b2 */ /* 0x0000220008000100 */
[----:B------:R0:W0:Y:S01]  /*0370*/  SYNCS.EXCH.64 URZ, [UR9+0x30], UR6 ;  /* 0x00003006093f75b2 */ /* 0x0000220008000100 */
[----:B------:R0:W0:Y:S01]  /*0380*/  SYNCS.EXCH.64 URZ, [UR9+0x18], UR4 ;  /* 0x00001804093f75b2 */ /* 0x0000220008000100 */
[----:B------:R0:W0:Y:S01]  /*0390*/  SYNCS.EXCH.64 URZ, [UR9+0x38], UR6 ;  /* 0x00003806093f75b2 */ /* 0x0000220008000100 */
[----:B------:R-:W-:Y:S01]  /*03a0*/  NOP ;  /* 0x0000000000007918 */ /* 0x000fe20000000000 */
.L_x_2:
[----:B------:R-:W-:Y:S01]  /*03b0*/  SHF.R.S32.HI R2, RZ, 0x1f, R4 ;  /* 0x0000001fff027819 */ /* 0x000fe20000011404 */
[----:B------:R-:W5:Y:S01]  /*03c0*/  SHFL.IDX PT, R0, R0, RZ, 0x1f ;  /* 0x00001fff00007589 */ /* 0x000f6200000e0000 */
[----:B0-----:R-:W0:Y:S01]  /*03d0*/  S2UR UR9, SR_CTAID.X ;  /* 0x00000000000979c3 */ /* 0x001e220000002500 */
[----:B------:R-:W-:Y:S02]  /*03e0*/  ELECT P0, URZ, PT ;  /* 0x00000000003f782f */ /* 0x000fe40003800000 */
[----:B------:R-:W-:Y:S01]  /*03f0*/  LEA.HI R2, R2, R4, RZ, 0x7 ;  /* 0x0000000402027211 */ /* 0x000fe200078f38ff */
[----:B------:R-:W-:Y:S01]  /*0400*/  ULDC UR4, c[0x0][0x150] ;  /* 0x0000540000047ab9 */ /* 0x000fe20000000800 */
[----:B------:R-:W-:Y:S01]  /*0410*/  SHF.R.S32.HI R6, RZ, 0x1f, R3 ;  /* 0x0000001fff067819 */ /* 0x000fe20000011403 */
[----:B------:R-:W-:Y:S01]  /*0420*/  NOP ;  /* 0x0000000000007918 */ /* 0x000fe20000000000 */
[----:B------:R-:W-:Y:S01]  /*0430*/  LOP3.LUT R2, R2, 0xffffff80, RZ, 0xc0, !PT ;  /* 0xffffff8002027812 */ /* 0x000fe200078ec0ff */
[----:B------:R-:W-:Y:S01]  /*0440*/  NOP ;  /* 0x0000000000007918 */ /* 0x000fe20000000000 */
[----:B------:R-:W-:Y:S01]  /*0450*/  LEA.HI R6, R6, R3, RZ, 0x2 ;  /* 0x0000000306067211 */ /* 0x000fe200078f10ff */
[----:B------:R-:W1:Y:S02]  /*0460*/  LDC R8, c[0x0][0x144] ;  /* 0x00005100ff087b82 */ /* 0x000e640000000800 */
[----:B------:R-:W-:Y:S01]  /*0470*/  IMAD.IADD R4, R4, 0x1, -R2 ;  /* 0x0000000104047824 */ /* 0x000fe200078e0a02 */
[----:B------:R-:W-:Y:S01]  /*0480*/  LOP3.LUT R6, R6, 0x3ffffffc, RZ, 0xc0, !PT ;  /* 0x3ffffffc06067812 */ /* 0x000fe200078ec0ff */
[----:B------:R-:W2:Y:S03]  /*0490*/  S2R R2, SR_CTAID.Y ;  /* 0x0000000000027919 */ /* 0x000ea60000002600 */
[----:B------:R-:W-:Y:S01]  /*04a0*/  SHF.R.S32.HI R5, RZ, 0x1f, R4 ;  /* 0x0000001fff057819 */ /* 0x000fe20000011404 */
[----:B------:R-:W-:Y:S01]  /*04b0*/  IMAD.IADD R6, R3, 0x1, -R6 ;  /* 0x0000000103067824 */ /* 0x000fe200078e0a06 */
[----:B------:R-:W3:Y:S02]  /*04c0*/  LDC R11, c[0x0][0x148] ;  /* 0x00005200ff0b7b82 */ /* 0x000ee40000000800 */
[----:B------:R-:W-:-:S02]  /*04d0*/  LEA.HI R5, R5, R4, RZ, 0x3 ;  /* 0x0000000405057211 */ /* 0x000fc400078f18ff */
[----:B-----5:R-:W-:Y:S02]  /*04e0*/  ISETP.NE.OR P0, PT, R0, RZ, !P0 ;  /* 0x000000ff0000720c */ /* 0x020fe40004705670 */
[--C-:B------:R-:W-:Y:S02]  /*04f0*/  SHF.R.S32.HI R0, RZ, 0x3, R5.reuse ;  /* 0x00000003ff007819 */ /* 0x100fe40000011405 */
[----:B------:R-:W-:Y:S02]  /*0500*/  SHF.R.S32.HI R5, RZ, 0x1f, R5 ;  /* 0x0000001fff057819 */ /* 0x000fe40000011405 */
[----:B0-----:R-:W-:Y:S02]  /*0510*/  I2FP.F32.U32 R7, UR9 ;  /* 0x0000000900077c45 */ /* 0x001fe40008201000 */
[----:B------:R-:W-:-:S03]  /*0520*/  LEA.HI R5, R5, R0, RZ, 0x2 ;  /* 0x0000000005057211 */ /* 0x000fc600078f10ff */
[----:B------:R-:W-:Y:S01]  /*0530*/  FMUL R7, R7, UR4 ;  /* 0x0000000407077c20 */ /* 0x000fe20008400000 */
[----:B------:R-:W-:Y:S01]  /*0540*/  LOP3.LUT R5, R5, 0xfffffffc, RZ, 0xc0, !PT ;  /* 0xfffffffc05057812 */ /* 0x000fe200078ec0ff */
[----:B------:R-:W-:Y:S01]  /*0550*/  VOTEU.ALL UP0, P0 ;  /* 0x00000000003f7886 */ /* 0x000fe20000000000 */
[----:B------:R-:W-:Y:S01]  /*0560*/  ULDC UR4, c[0x0][0x154] ;  /* 0x0000550000047ab9 */ /* 0x000fe20000000800 */
[----:B------:R-:W-:Y:S02]  /*0570*/  VOTEU.ALL UP1, P0 ;  /* 0x00000000003f7886 */ /* 0x000fe40000020000 */
[----:B------:R-:W0:Y:S01]  /*0580*/  F2I.U32.TRUNC.NTZ R7, R7 ;  /* 0x0000000700077305 */ /* 0x000e22000020f000 */
[----:B------:R-:W-:Y:S01]  /*0590*/  IMAD.IADD R5, R0, 0x1, -R5 ;  /* 0x0000000100057824 */ /* 0x000fe200078e0a05 */
[----:B------:R-:W5:Y:S01]  /*05a0*/  @!UP0 S2UR UR7, SR_CgaCtaId ;  /* 0x00000000000789c3 */ /* 0x000f620000008800 */
[----:B------:R-:W-:Y:S02]  /*05b0*/  @!UP0 UMOV UR6, 0x400 ;  /* 0x0000040000068882 */ /* 0x000fe40000000000 */
[----:B------:R-:W-:Y:S01]  /*05c0*/  IMAD R5, R6, 0x4, R5 ;  /* 0x0000000406057824 */ /* 0x000fe200078e0205 */
[----:B--2---:R-:W-:-:S04]  /*05d0*/  I2FP.F32.U32 R9, R2 ;  /* 0x0000000200097245 */ /* 0x004fc80000201000 */
[----:B------:R-:W-:Y:S01]  /*05e0*/  LEA.HI R0, R5, R5, RZ, 0x1 ;  /* 0x0000000505007211 */ /* 0x000fe200078f08ff */
[----:B------:R-:W-:Y:S01]  /*05f0*/  FMUL R9, R9, UR4 ;  /* 0x0000000409097c20 */ /* 0x000fe20008400000 */
[----:B------:R-:W-:Y:S02]  /*0600*/  UMOV UR4, 0x20 ;  /* 0x0000002000047882 */ /* 0x000fe40000000000 */
[----:B------:R-:W-:Y:S01]  /*0610*/  LOP3.LUT R6, R0, 0xfffffffe, RZ, 0xc0, !PT ;  /* 0xfffffffe00067812 */ /* 0x000fe200078ec0ff */
[----:B0-----:R-:W-:Y:S01]  /*0620*/  IMAD.MOV R13, RZ, RZ, -R7 ;  /* 0x000000ffff0d7224 */ /* 0x001fe200078e0a07 */
[----:B------:R-:W-:-:S04]  /*0630*/  @!UP0 UIADD3 UR4, -UR4, 0x100000, URZ ;  /* 0x0010000004048890 */ /* 0x000fc8000fffe13f */
[----:B------:R-:W-:Y:S02]  /*0640*/  @!UP0 USHF.L.U32 UR5, UR4, 0xb, URZ ;  /* 0x0000000b04058899 */ /* 0x000fe4000800063f */
[----:B------:R-:W-:Y:S01]  /*0650*/  @!UP0 USHF.L.U32 UR4, UR4, 0x1, URZ ;  /* 0x0000000104048899 */ /* 0x000fe2000800063f */
[----:B------:R-:W0:Y:S01]  /*0660*/  F2I.U32.TRUNC.NTZ R9, R9 ;  /* 0x0000000900097305 */ /* 0x000e22000020f000 */
[----:B-1----:R-:W-:Y:S02]  /*0670*/  IMAD R0, R8, R13, UR9 ;  /* 0x0000000908007e24 */ /* 0x002fe4000f8e020d */
[C---:B------:R-:W-:Y:S02]  /*0680*/  IMAD.IADD R7, R5.reuse, 0x1, -R6 ;  /* 0x0000000105077824 */ /* 0x040fe400078e0a06 */
[----:B------:R-:W-:-:S03]  /*0690*/  IMAD.SHL.U32 R6, R5, 0x4, RZ ;  /* 0x0000000405067824 */ /* 0x000fc600078e00ff */
[----:B------:R-:W-:Y:S01]  /*06a0*/  ISETP.NE.AND P2, PT, R7, R0, PT ;  /* 0x000000000700720c */ /* 0x000fe20003f45270 */
[----:B-----5:R-:W-:Y:S01]  /*06b0*/  @!UP0 ULEA UR6, UR7, UR6, 0x18 ;  /* 0x0000000607068291 */ /* 0x020fe2000f8ec03f */
[----:B------:R-:W-:Y:S01]  /*06c0*/  LOP3.LUT R10, R5, 0xc, R6, 0x78, !PT ;  /* 0x0000000c050a7812 */ /* 0x000fe200078e7806 */
[----:B------:R-:W1:Y:S01]  /*06d0*/  LDC R7, c[0x0][0x140] ;  /* 0x00005000ff077b82 */ /* 0x000e620000000800 */
[----:B------:R-:W-:Y:S01]  /*06e0*/  VOTEU.ALL UP0, P0 ;  /* 0x00000000003f7886 */ /* 0x000fe20000000000 */
[----:B------:R-:W-:Y:S01]  /*06f0*/  LOP3.LUT P0, RZ, R4, 0x7, RZ, 0xc0, !PT ;  /* 0x0000000704ff7812 */ /* 0x000fe2000780c0ff */
[----:B0-----:R-:W-:Y:S01]  /*0700*/  IMAD.MOV R12, RZ, RZ, -R9 ;  /* 0x000000ffff0c7224 */ /* 0x001fe200078e0a09 */
[----:B------:R0:W-:Y:S01]  /*0710*/  STL [R1+0x74], R10 ;  /* 0x0000740a01007387 */ /* 0x0001e20000100800 */
[----:B------:R-:W-:Y:S01]  /*0720*/  IMAD.MOV.U32 R4, RZ, RZ, 0x1 ;  /* 0x00000001ff047424 */ /* 0x000fe200078e00ff */
[----:B------:R-:W-:Y:S01]  /*0730*/  ISETP.LT.U32.AND P0, PT, R10, 0x4, !P0 ;  /* 0x000000040a00780c */ /* 0x000fe20004701070 */
[----:B---3--:R-:W-:-:S03]  /*0740*/  IMAD R6, R11, R12, R2 ;  /* 0x0000000c0b067224 */ /* 0x008fc600078e0202 */
[----:B------:R-:W-:Y:S01]  /*0750*/  @P2 LEA.HI R5, R10, R10, RZ, 0x1 ;  /* 0x0000000a0a052211 */ /* 0x000fe200078f08ff */
[----:B------:R-:W2:Y:S02]  /*0760*/  FENCE.VIEW.ASYNC.S ;  /* 0x00000000000073c6 */ /* 0x000ea40000000000 */
[----:B--2---:R0:W2:Y:S01]  /*0770*/  @!UP0 SYNCS.EXCH.64 URZ, [UR6+0x50], UR4 ;  /* 0x00005004063f85b2 */ /* 0x0040a20008000100 */
[----:B------:R-:W-:-:S04]  /*0780*/  @P2 SHF.R.S32.HI R5, RZ, 0x1, R5 ;  /* 0x00000001ff052819 */ /* 0x000fc80000011405 */
[----:B------:R-:W-:Y:S02]  /*0790*/  @P2 ISETP.NE.AND P3, PT, R5, R6, PT ;  /* 0x000000060500220c */ /* 0x000fe40003f65270 */
[----:B------:R-:W-:Y:S02]  /*07a0*/  SEL R5, RZ, 0x1, !P0 ;  /* 0x00000001ff057807 */ /* 0x000fe40004000000 */
[----:B------:R-:W-:Y:S02]  /*07b0*/  @P2 SEL R4, RZ, 0x1, P3 ;  /* 0x00000001ff042807 */ /* 0x000fe40001800000 */
[----:B-1----:R-:W-:Y:S02]  /*07c0*/  ISETP.EQ.U32.AND P4, PT, R7, 0x1, PT ;  /* 0x000000010700780c */ /* 0x002fe40003f82070 */
[----:B------:R-:W-:Y:S01]  /*07d0*/  LOP3.LUT R4, R4, R5, RZ, 0xc0, !PT ;  /* 0x0000000504047212 */ /* 0x000fe200078ec0ff */
[----:B------:R0:W1:Y:S01]  /*07e0*/  @!UP1 SYNCS.EXCH.64 URZ, [UR6+0x58], UR4 ;  /* 0x00005804063f95b2 */ /* 0x0000620008000100 */
[----:B------:R-:W-:-:S03]  /*07f0*/  NOP ;  /* 0x0000000000007918 */ /* 0x000fc60000000000 */
[----:B------:R0:W-:Y:S06]  /*0800*/  STL [R1+0x70], R4 ;  /* 0x0000700401007387 */ /* 0x0001ec0000100800 */
[----:B--2---:R-:W-:Y:S05]  /*0810*/  @!P4 BRA `(.L_x_3) ;  /* 0x000000000008c947 */ /* 0x004fea0003800000 */
[----:B-1--4-:R-:W-:Y:S01]  /*0820*/  UCGABAR_ARV ;  /* 0x00000000000079c7 */ /* 0x012fe20008000000 */
[----:B------:R-:W-:Y:S05]  /*0830*/  BRA `(.L_x_4) ;  /* 0x0000000000047947 */ /* 0x000fea0003800000 */
.L_x_3:
[----:B-1--4-:R-:W-:Y:S01]  /*0840*/  NOP ;  /* 0x0000000000007918 */ /* 0x012fe20000000000 */
.L_x_4:
[----:B------:R-:W1:Y:S01]  /*0850*/  LDC R3, c[0x0][0x65c] ;  /* 0x00019700ff037b82 */ /* 0x000e620000000800 */
[----:B0-----:R-:W-:Y:S02]  /*0860*/  IMAD.U32 R4, RZ, RZ, UR9 ;  /* 0x00000009ff047e24 */ /* 0x001fe4000f8e00ff */
[----:B------:R-:W-:Y:S01]  /*0870*/  IMAD.MOV.U32 R5, RZ, RZ, RZ ;  /* 0x000000ffff057224 */ /* 0x000fe200078e00ff */
[----:B-1----:R-:W-:-:S13]  /*0880*/  ISETP.NE.AND P2, PT, R3, 0x1, PT ;  /* 0x000000010300780c */ /* 0x002fda0003f45270 */
[----:B------:R-:W0:Y:S01]  /*0890*/  @P2 LDC R7, c[0x0][0x10] ;  /* 0x00000400ff072b82 */ /* 0x000e220000000800 */
[----:B------:R-:W-:Y:S02]  /*08a0*/  @P2 IMAD.MOV.U32 R3, RZ, RZ, RZ ;  /* 0x000000ffff032224 */ /* 0x000fe400078e00ff */
[----:B------:R-:W-:-:S05]  /*08b0*/  @P2 IMAD.MOV.U32 R13, RZ, RZ, RZ ;  /* 0x000000ffff0d2224 */ /* 0x000fca00078e00ff */
[----:B------:R-:W1:Y:S01]  /*08c0*/  @!P2 LDC R9, c[0x0][0xc] ;  /* 0x00000300ff09ab82 */ /* 0x000e620000000800 */
[----:B0-----:R-:W-:-:S04]  /*08d0*/  @P2 IMAD.WIDE.U32 R6, R7, UR9, R2 ;  /* 0x0000000907062c25 */ /* 0x001fc8000f8e0002 */
[----:B------:R-:W-:Y:S02]  /*08e0*/  @P2 IMAD.MOV.U32 R19, RZ, RZ, R6 ;  /* 0x000000ffff132224 */ /* 0x000fe400078e0006 */
[----:B------:R-:W-:Y:S02]  /*08f0*/  @P2 IMAD.IADD R23, R7, 0x1, R13 ;  /* 0x0000000107172824 */ /* 0x000fe400078e020d */
[----:B-1----:R-:W-:-:S04]  /*0900*/  @!P2 IMAD.WIDE.U32 R4, R2, R9, R4 ;  /* 0x000000090204a225 */ /* 0x002fc800078e0004 */
[----:B------:R-:W-:Y:S02]  /*0910*/  @!P2 IMAD.MOV.U32 R19, RZ, RZ, R4 ;  /* 0x000000ffff13a224 */ /* 0x000fe400078e0004 */
[----:B------:R-:W-:-:S03]  /*0920*/  @!P2 IMAD.MOV.U32 R23, RZ, RZ, R5 ;  /* 0x000000ffff17a224 */ /* 0x000fc600078e0005 */
[----:B------:R0:W-:Y:S04]  /*0930*/  STL [R1+0x7c], R19 ;  /* 0x00007c1301007387 */ /* 0x0001e80000100800 */
[----:B------:R0:W-:Y:S01]  /*0940*/  STL [R1+0x78], R23 ;  /* 0x0000781701007387 */ /* 0x0001e20000100800 */
[----:B------:R-:W-:Y:S05]  /*0950*/  @!P4 BRA `(.L_x_5) ;  /* 0x00000000000cc947 */ /* 0x000fea0003800000 */
[----:B------:R-:W-:Y:S01]  /*0960*/  UCGABAR_WAIT ;  /* 0x0000000000007dc7 */ /* 0x000fe20008000000 */
[----:B------:R-:W-:Y:S01]  /*0970*/  CCTL.IVALL ;  /* 0x00000000ff00798f */ /* 0x000fe20002000000 */
[----:B------:R-:W-:Y:S05]  /*0980*/  BRA `(.L_x_6) ;  /* 0x0000000000047947 */ /* 0x000fea0003800000 */
.L_x_5:
[----:B------:R-:W-:Y:S06]  /*0990*/  BAR.SYNC.DEFER_BLOCKING 0x0 ;  /* 0x0000000000007b1d */ /* 0x000fec0000010000 */
.L_x_6:
[----:B------:R-:W-:Y:S05]  /*09a0*/  @!P1 BRA `(.L_x_7) ;  /* 0x000000e000f09947 */ /* 0x000fea0003800000 */
[----:B------:R-:W-:-:S06]  /*09b0*/  UISETP.GT.U32.AND UP0, UPT, UR10, 0x1, UPT ;  /* 0x000000010a00788c */ /* 0x000fcc000bf04070 */
[----:B------:R-:W-:-:S13]  /*09c0*/  PLOP3.LUT P0, PT, PT, PT, UP0, 0x80, 0x0 ;  /* 0x000000000000781c */ /* 0x000fda0003f0f008 */
[----:B------:R-:W-:Y:S05]  /*09d0*/  @P0 EXIT ;  /* 0x000000000000094d */ /* 0x000fea0003800000 */
[----:B------:R-:W-:Y:S01]  /*09e0*/  IMAD.MOV.U32 R6, RZ, RZ, -0x1 ;  /* 0xffffffffff067424 */ /* 0x000fe200078e00ff */
[----:B------:R-:W-:Y:S01]  /*09f0*/  ULDC.64 UR4, c[0x0][0x650] ;  /* 0x0001940000047ab9 */ /* 0x000fe20000000a00 */
[----:B------:R-:W-:Y:S01]  /*0a00*/  IMAD.MOV.U32 R5, RZ, RZ, -0x1 ;  /* 0xffffffffff057424 */ /* 0x000fe200078e00ff */
[----:B------:R-:W-:Y:S01]  /*0a10*/  ISETP.GE.U32.AND P0, PT, R19, UR4, PT ;  /* 0x0000000413007c0c */ /* 0x000fe2000bf06070 */
[----:B------:R-:W-:Y:S01]  /*0a20*/  UMOV UR22, 0xffffffff ;  /* 0xffffffff00167882 */ /* 0x000fe20000000000 */
[----:B------:R1:W-:Y:S01]  /*0a30*/  STL [R1+0x84], R6 ;  /* 0x0000840601007387 */ /* 0x0003e20000100800 */
[----:B------:R-:W-:Y:S02]  /*0a40*/  PRMT R4, RZ, 0x7610, R4 ;  /* 0x00007610ff047816 */ /* 0x000fe40000000004 */
[----:B------:R-:W-:Y:S01]  /*0a50*/  ISETP.GE.U32.AND.EX P0, PT, R23, UR5, PT, P0 ;  /* 0x0000000517007c0c */ /* 0x000fe2000bf06100 */
[----:B------:R1:W-:-:S12]  /*0a60*/  STL [R1+0x80], R5 ;  /* 0x0000800501007387 */ /* 0x0003d80000100800 */
[----:B-1----:R-:W-:Y:S05]  /*0a70*/  @P0 BRA `(.L_x_8) ;  /* 0x0000000400380947 */ /* 0x002fea0003800000 */
[----:B------:R-:W1:Y:S01]  /*0a80*/  LDC.64 R14, c[0x0][0x628] ;  /* 0x00018a00ff0e7b82 */ /* 0x000e620000000a00 */
[----:B------:R-:W-:Y:S02]  /*0a90*/  IMAD.MOV.U32 R4, RZ, RZ, R19 ;  /* 0x000000ffff047224 */ /* 0x000fe400078e0013 */
[----:B------:R-:W-:-:S05]  /*0aa0*/  IMAD.MOV.U32 R5, RZ, RZ, R23 ;  /* 0x000000ffff057224 */ /* 0x000fca00078e0017 */
[----:B------:R-:W2:Y:S08]  /*0ab0*/  LDC R10, c[0x0][0x630] ;  /* 0x00018c00ff0a7b82 */ /* 0x000eb00000000800 */
[----:B------:R-:W3:Y:S01]  /*0ac0*/  LDC.64 R16, c[0x0][0x620] ;  /* 0x00018800ff107b82 */ /* 0x000ee20000000a00 */
[----:B-1----:R-:W-:-:S04]  /*0ad0*/  ISETP.NE.U32.AND P0, PT, R14, RZ, PT ;  /* 0x000000ff0e00720c */ /* 0x002fc80003f05070 */
[----:B------:R-:W-:-:S13]  /*0ae0*/  ISETP.NE.AND.EX P0, PT, R15, RZ, PT, P0 ;  /* 0x000000ff0f00720c */ /* 0x000fda0003f05300 */
[----:B--23--:R-:W-:Y:S05]  /*0af0*/  @!P0 BRA `(.L_x_9) ;  /* 0x0000000000288947 */ /* 0x00cfea0003800000 */
[----:B------:R-:W1:Y:S02]  /*0b00*/  LDC R9, c[0x0][0x634] ;  /* 0x00018d00ff097b82 */ /* 0x000e640000000800 */
[----:B-1----:R-:W-:-:S05]  /*0b10*/  IADD3 R9, P0, R19, R9, RZ ;  /* 0x0000000913097210 */ /* 0x002fca0007f1e0ff */
[----:B------:R-:W-:-:S04]  /*0b20*/  IMAD.X R13, RZ, RZ, R23, P0 ;  /* 0x000000ffff0d7224 */ /* 0x000fc800000e0617 */
[----:B------:R-:W-:-:S04]  /*0b30*/  IMAD.WIDE.U32 R4, R13, R14, RZ ;  /* 0x0000000e0d047225 */ /* 0x000fc800078e00ff */
[----:B------:R-:W-:-:S04]  /*0b40*/  IMAD.WIDE.U32 R6, P0, R9, R15, R4 ;  /* 0x0000000f09067225 */ /* 0x000fc80007800004 */
[----:B------:R-:W-:-:S04]  /*0b50*/  IMAD.WIDE.U32 R4, R9, R14, RZ ;  /* 0x0000000e09047225 */ /* 0x000fc800078e00ff */
[----:B------:R-:W-:Y:S01]  /*0b60*/  IMAD.X R9, RZ, RZ, RZ, P0 ;  /* 0x000000ffff097224 */ /* 0x000fe200000e06ff */
[----:B------:R-:W-:Y:S01]  /*0b70*/  IADD3 RZ, P0, R5, R6, RZ ;  /* 0x0000000605ff7210 */ /* 0x000fe20007f1e0ff */
[----:B------:R-:W-:-:S04]  /*0b80*/  IMAD.MOV.U32 R8, RZ, RZ, R7 ;  /* 0x000000ffff087224 */ /* 0x000fc800078e0007 */
[----:B------:R-:W-:-:S08]  /*0b90*/  IMAD.WIDE.U32.X R4, R13, R15, R8, P0 ;  /* 0x0000000f0d047225 */ /* 0x000fd000000e0408 */
.L_x_9:
[----:B------:R-:W1:Y:S01]  /*0ba0*/  LDC.64 R20, c[0x0][0x640] ;  /* 0x00019000ff147b82 */ /* 0x000e620000000a00 */
[-C--:B------:R-:W-:Y:S01]  /*0bb0*/  SHF.R.U64 R22, R4, R10.reuse, R5 ;  /* 0x0000000a04167219 */ /* 0x080fe20000001205 */
[----:B------:R-:W-:Y:S01]  /*0bc0*/  IMAD.MOV.U32 R4, RZ, RZ, R19 ;  /* 0x000000ffff047224 */ /* 0x000fe200078e0013 */
[----:B------:R-:W-:Y:S01]  /*0bd0*/  SHF.R.U32.HI R3, RZ, R10, R5 ;  /* 0x0000000aff037219 */ /* 0x000fe20000011605 */
[----:B------:R-:W-:Y:S01]  /*0be0*/  IMAD.MOV.U32 R5, RZ, RZ, R23 ;  /* 0x000000ffff057224 */ /* 0x000fe200078e0017 */
[----:B------:R-:W-:Y:S01]  /*0bf0*/  IADD3 R7, P0, RZ, -R22, RZ ;  /* 0x80000016ff077210 */ /* 0x000fe20007f1e0ff */
[----:B0-----:R-:W-:Y:S02]  /*0c00*/  IMAD R23, R11, R12, R2 ;  /* 0x0000000c0b177224 */ /* 0x001fe400078e0202 */
[----:B------:R-:W0:Y:S01]  /*0c10*/  LDC R8, c[0x0][0x618] ;  /* 0x00018600ff087b82 */ /* 0x000e220000000800 */
[----:B------:R-:W-:Y:S02]  /*0c20*/  IMAD.MOV.U32 R11, RZ, RZ, 0x1 ;  /* 0x00000001ff0b7424 */ /* 0x000fe400078e00ff */
[----:B------:R-:W-:-:S02]  /*0c30*/  IMAD.X R3, RZ, RZ, ~R3, P0 ;  /* 0x000000ffff037224 */ /* 0x000fc400000e0e03 */
[----:B------:R-:W-:-:S03]  /*0c40*/  IMAD.WIDE.U32 R4, R7, R16, R4 ;  /* 0x0000001007047225 */ /* 0x000fc600078e0004 */
[----:B------:R-:W2:Y:S01]  /*0c50*/  LDC R14, c[0x0][0x608] ;  /* 0x00018200ff0e7b82 */ /* 0x000ea20000000800 */
[----:B------:R-:W-:-:S04]  /*0c60*/  IMAD R6, R3, R16, RZ ;  /* 0x0000001003067224 */ /* 0x000fc800078e02ff */
[----:B------:R-:W-:-:S03]  /*0c70*/  IMAD R3, R7, R17, R6 ;  /* 0x0000001107037224 */ /* 0x000fc600078e0206 */
[----:B------:R-:W3:Y:S01]  /*0c80*/  LDC R18, c[0x0][0x658] ;  /* 0x00019600ff127b82 */ /* 0x000ee20000000800 */
[----:B------:R-:W-:Y:S01]  /*0c90*/  IMAD.IADD R3, R5, 0x1, R3 ;  /* 0x0000000105037824 */ /* 0x000fe200078e0203 */
[----:B-1----:R-:W-:Y:S01]  /*0ca0*/  ISETP.NE.U32.AND P0, PT, R20, RZ, PT ;  /* 0x000000ff1400720c */ /* 0x002fe20003f05070 */
[----:B------:R-:W-:-:S03]  /*0cb0*/  IMAD.MOV.U32 R5, RZ, RZ, -0x1 ;  /* 0xffffffffff057424 */ /* 0x000fc600078e00ff */
[----:B------:R-:W-:Y:S02]  /*0cc0*/  ISETP.NE.AND.EX P0, PT, R21, RZ, PT, P0 ;  /* 0x000000ff1500720c */ /* 0x000fe40003f05300 */
[----:B------:R-:W1:Y:S01]  /*0cd0*/  LDC R13, c[0x0][0x600] ;  /* 0x00018000ff0d7b82 */ /* 0x000e620000000800 */
[-CC-:B0-----:R-:W-:Y:S02]  /*0ce0*/  SHF.R.U64 R10, R4, R8.reuse, R3.reuse ;  /* 0x00000008040a7219 */ /* 0x181fe40000001203 */
[----:B------:R-:W-:-:S05]  /*0cf0*/  SHF.R.U32.HI R3, RZ, R8, R3 ;  /* 0x00000008ff037219 */ /* 0x000fca0000011603 */
[----:B------:R-:W0:Y:S01]  /*0d00*/  LDC R15, c[0x0][0x648] ;  /* 0x00019200ff0f7b82 */ /* 0x000e220000000800 */
[-CC-:B--2---:R-:W-:Y:S02]  /*0d10*/  SHF.R.U64 R19, R10, R14.reuse, R3.reuse ;  /* 0x0000000e0a137219 */ /* 0x184fe40000001203 */
[----:B------:R-:W-:-:S05]  /*0d20*/  SHF.R.U32.HI R3, RZ, R14, R3 ;  /* 0x0000000eff037219 */ /* 0x000fca0000011603 */
[----:B------:R-:W2:Y:S01]  /*0d30*/  LDC R17, c[0x0][0x638] ;  /* 0x00018e00ff117b82 */ /* 0x000ea20000000800 */
[-C--:B---3--:R-:W-:Y:S02]  /*0d40*/  SHF.L.U32 R2, R5, R18.reuse, RZ ;  /* 0x0000001205027219 */ /* 0x088fe400000006ff */
[--C-:B------:R-:W-:Y:S02]  /*0d50*/  SHF.R.U64 R12, R19, R18, R3.reuse ;  /* 0x00000012130c7219 */ /* 0x100fe40000001203 */
[----:B------:R-:W-:Y:S02]  /*0d60*/  LOP3.LUT R8, RZ, R2, RZ, 0x33, !PT ;  /* 0x00000002ff087212 */ /* 0x000fe400078e33ff */
[----:B------:R-:W-:Y:S01]  /*0d70*/  SHF.R.U32.HI R3, RZ, R18, R3 ;  /* 0x00000012ff037219 */ /* 0x000fe20000011603 */
[----:B------:R-:W3:Y:S01]  /*0d80*/  LDC R16, c[0x0][0x610] ;  /* 0x00018400ff107b82 */ /* 0x000ee20000000800 */
[----:B------:R-:W-:Y:S01]  /*0d90*/  IMAD.MOV.U32 R2, RZ, RZ, R12 ;  /* 0x000000ffff027224 */ /* 0x000fe200078e000c */
[----:B------:R-:W-:Y:S06]  /*0da0*/  @!P0 BRA `(.L_x_10) ;  /* 0x0000000000288947 */ /* 0x000fec0003800000 */
[----:B------:R-:W4:Y:S02]  /*0db0*/  LDC R7, c[0x0][0x64c] ;  /* 0x00019300ff077b82 */ /* 0x000f240000000800 */
[----:B----4-:R-:W-:-:S05]  /*0dc0*/  IADD3 R7, P0, R12, R7, RZ ;  /* 0x000000070c077210 */ /* 0x010fca0007f1e0ff */
        /* <DEDUP_REMOVED lines=8> */
.L_x_10:
[----:B0-----:R-:W-:Y:S01]  /*0e50*/  SHF.R.U64 R4, R2, R15, R3 ;  /* 0x0000000f02047219 */ /* 0x001fe20000001203 */
[----:B-1----:R-:W-:Y:S01]  /*0e60*/  VIADD R5, R13, 0xffffffff ;  /* 0xffffffff0d057836 */ /* 0x002fe20000000000 */
[----:B------:R-:W-:Y:S02]  /*0e70*/  SHF.L.U32 R2, R11, R18, RZ ;  /* 0x000000120b027219 */ /* 0x000fe400000006ff */
[----:B------:R-:W-:Y:S01]  /*0e80*/  LOP3.LUT R3, R19, R8, RZ, 0xc0, !PT ;  /* 0x0000000813037212 */ /* 0x000fe200078ec0ff */
[----:B------:R-:W-:Y:S01]  /*0e90*/  IMAD.MOV R6, RZ, RZ, -R4 ;  /* 0x000000ffff067224 */ /* 0x000fe200078e0a04 */
[----:B------:R-:W-:Y:S02]  /*0ea0*/  SEL R0, R0, R23, !P2 ;  /* 0x0000001700007207 */ /* 0x000fe40005000000 */
[----:B------:R-:W-:Y:S01]  /*0eb0*/  LOP3.LUT R5, R10, R5, RZ, 0xc0, !PT ;  /* 0x000000050a057212 */ /* 0x000fe200078ec0ff */
[----:B------:R-:W-:Y:S01]  /*0ec0*/  IMAD R3, R2, R4, R3 ;  /* 0x0000000402037224 */ /* 0x000fe200078e0203 */
[----:B------:R-:W-:Y:S01]  /*0ed0*/  R2UR UR22, R22 ;  /* 0x00000000161672ca */ /* 0x000fe200000e0000 */
[----:B--2---:R-:W-:-:S02]  /*0ee0*/  IMAD R2, R6, R17, R12 ;  /* 0x0000001106027224 */ /* 0x004fc400078e020c */
[----:B---3--:R-:W-:Y:S02]  /*0ef0*/  IMAD R0, R3, R16, R0 ;  /* 0x0000001003007224 */ /* 0x008fe400078e0200 */
[----:B------:R-:W-:Y:S02]  /*0f00*/  IMAD R3, R2, R13, R5 ;  /* 0x0000000d02037224 */ /* 0x000fe400078e0205 */
[----:B------:R-:W-:-:S03]  /*0f10*/  IMAD.MOV.U32 R4, RZ, RZ, 0x1 ;  /* 0x00000001ff047424 */ /* 0x000fc600078e00ff */
[----:B------:R-:W-:Y:S02]  /*0f20*/  SEL R2, R3, R0, !P2 ;  /* 0x0000000003027207 */ /* 0x000fe40005000000 */
[----:B------:R-:W-:-:S03]  /*0f30*/  SEL R0, R0, R3, !P2 ;  /* 0x0000000300007207 */ /* 0x000fc60005000000 */
[----:B------:R1:W-:Y:S04]  /*0f40*/  STL [R1+0x80], R2 ;  /* 0x0000800201007387 */ /* 0x0003e80000100800 */
[----:B------:R1:W-:Y:S02]  /*0f50*/  STL [R1+0x84], R0 ;  /* 0x0000840001007387 */ /* 0x0003e40000100800 */
.L_x_8:
[----:B------:R-:W-:-:S08]  /*0f60*/  NOP ;  /* 0x0000000000007918 */ /* 0x000fd00000000000 */
[----:B------:R-:W2:Y:S02]  /*0f70*/  USETMAXREG.TRY_ALLOC.CTAPOOL UP0, 0xe8 ;  /* 0x000000e8000079c8 */ /* 0x000ea40008000600 */
[----:B--2---:R-:W-:-:S13]  /*0f80*/  PLOP3.LUT P0, PT, PT, PT, UP0, 0x80, 0x0 ;  /* 0x000000000000781c */ /* 0x004fda0003f0f008 */
[----:B------:R-:W-:Y:S05]  /*0f90*/  @!P0 BRA `(.L_x_8) ;  /* 0xfffffffc00f08947 */ /* 0x000fea000383ffff */
[----:B------:R-:W-:Y:S01]  /*0fa0*/  ULDC.64 UR4, c[0x0][0x598] ;  /* 0x0001660000047ab9 */ /* 0x000fe20000000a00 */
[----:B------:R-:W-:Y:S01]  /*0fb0*/  ULDC.64 UR18, c[0x0][0x208] ;  /* 0x0000820000127ab9 */ /* 0x000fe20000000a00 */
[----:B------:R-:W-:-:S04]  /*0fc0*/  ISETP.NE.U32.AND P0, PT, RZ, UR4, PT ;  /* 0x00000004ff007c0c */ /* 0x000fc8000bf05070 */
[----:B------:R-:W-:-:S13]  /*0fd0*/  ISETP.NE.AND.EX P0, PT, RZ, UR5, PT, P0 ;  /* 0x00000005ff007c0c */ /* 0x000fda000bf05300 */
[----:B------:R-:W-:Y:S05]  /*0fe0*/  @!P0 BRA `(.L_x_11) ;  /* 0x0000000000208947 */ /* 0x000fea0003800000 */
[----:B-1----:R-:W1:Y:S02]  /*0ff0*/  LDC.64 R2, c[0x0][0x598] ;  /* 0x00016600ff027b82 */ /* 0x002e640000000a00 */
[----:B-1----:R-:W2:Y:S02]  /*1000*/  LDG.E.64 R2, desc[UR18][R2.64] ;  /* 0x0000001202027981 */ /* 0x002ea4000c1e1b00 */
[----:B--2---:R-:W-:-:S04]  /*1010*/  ISETP.NE.U32.AND P0, PT, R2, RZ, PT ;  /* 0x000000ff0200720c */ /* 0x004fc80003f05070 */
[----:B------:R-:W-:-:S13]  /*1020*/  ISETP.NE.AND.EX P0, PT, R3, RZ, PT, P0 ;  /* 0x000000ff0300720c */ /* 0x000fda0003f05300 */
[----:B------:R-:W-:Y:S05]  /*1030*/  @!P0 BRA `(.L_x_11) ;  /* 0x00000000000c8947 */ /* 0x000fea0003800000 */
[----:B------:R-:W2:Y:S02]  /*1040*/  LD.E R2, desc[UR18][R2.64] ;  /* 0x0000001202027980 */ /* 0x000ea4000c101900 */
[----:B--2---:R-:W-:Y:S01]  /*1050*/  R2UR UR20, R2 ;  /* 0x00000000021472ca */ /* 0x004fe200000e0000 */
[----:B------:R-:W-:-:S14]  /*1060*/  BRA `(.L_x_12) ;  /* 0x0000000000247947 */ /* 0x000fdc0003800000 */
.L_x_11:
[----:B------:R-:W-:Y:S02]  /*1070*/  ULDC.64 UR4, c[0x0][0x588] ;  /* 0x0001620000047ab9 */ /* 0x000fe40000000a00 */
[----:B------:R-:W-:-:S04]  /*1080*/  ISETP.NE.U32.AND P0, PT, RZ, UR4, PT ;  /* 0x00000004ff007c0c */ /* 0x000fc8000bf05070 */
[----:B------:R-:W-:-:S13]  /*1090*/  ISETP.NE.AND.EX P0, PT, RZ, UR5, PT, P0 ;  /* 0x00000005ff007c0c */ /* 0x000fda000bf05300 */
[----:B------:R-:W-:Y:S05]  /*10a0*/  @!P0 BRA `(.L_x_13) ;  /* 0x0000000000108947 */ /* 0x000fea0003800000 */
[----:B-1----:R-:W1:Y:S02]  /*10b0*/  LDC.64 R2, c[0x0][0x588] ;  /* 0x00016200ff027b82 */ /* 0x002e640000000a00 */
[----:B-1----:R-:W2:Y:S02]  /*10c0*/  LDG.E R2, desc[UR18][R2.64] ;  /* 0x0000001202027981 */ /* 0x002ea4000c1e1900 */
[----:B--2---:R-:W-:Y:S01]  /*10d0*/  R2UR UR20, R2 ;  /* 0x00000000021472ca */ /* 0x004fe200000e0000 */
[----:B------:R-:W-:-:S14]  /*10e0*/  BRA `(.L_x_12) ;  /* 0x0000000000047947 */ /* 0x000fdc0003800000 */
.L_x_13:
[----:B------:R-:W-:-:S05]  /*10f0*/  ULDC UR20, c[0x0][0x580] ;  /* 0x0001600000147ab9 */ /* 0x000fca0000000800 */
.L_x_12:
[----:B------:R-:W-:Y:S02]  /*1100*/  ULDC.64 UR4, c[0x0][0x5a0] ;  /* 0x0001680000047ab9 */ /* 0x000fe40000000a00 */
        /* <DEDUP_REMOVED lines=11> */
.L_x_14:
        /* <DEDUP_REMOVED lines=8> */
.L_x_16:
[----:B------:R-:W-:-:S05]  /*1240*/  ULDC UR21, c[0x0][0x584] ;  /* 0x0001610000157ab9 */ /* 0x000fca0000000800 */
.L_x_15:
[----:B------:R-:W-:-:S13]  /*1250*/  LOP3.LUT P0, RZ, R4, 0xff, RZ, 0xc0, !PT ;  /* 0x000000ff04ff7812 */ /* 0x000fda000780c0ff */
[----:B------:R-:W-:Y:S05]  /*1260*/  @!P0 EXIT ;  /* 0x000000000000894d */ /* 0x000fea0003800000 */
[----:B------:R-:W-:Y:S01]  /*1270*/  ULDC UR4, c[0x0][0x28c] ;  /* 0x0000a30000047ab9 */ /* 0x000fe20000000800 */
[----:B------:R-:W-:Y:S02]  /*1280*/  ULOP3.LUT UR23, UR13, 0x1, URZ, 0xfc, !UPT ;  /* 0x000000010d177892 */ /* 0x000fe4000f8efc3f */
[----:B------:R-:W-:-:S04]  /*1290*/  UIADD3 UR4, UR4, 0x7f, URZ ;  /* 0x0000007f04047890 */ /* 0x000fc8000fffe03f */
[----:B------:R-:W-:-:S04]  /*12a0*/  USHF.R.S32.HI UR5, URZ, 0x1f, UR4 ;  /* 0x0000001f3f057899 */ /* 0x000fc80008011404 */
[----:B------:R-:W-:-:S03]  /*12b0*/  ULEA.HI UR5, UR5, UR4, URZ, 0x7 ;  /* 0x0000000405057291 */ /* 0x000fc6000f8f383f */
[----:B------:R-:W-:Y:S01]  /*12c0*/  UMOV UR4, URZ ;  /* 0x0000003f00047c82 */ /* 0x000fe20008000000 */
[----:B------:R-:W-:-:S03]  /*12d0*/  USHF.R.S32.HI UR12, URZ, 0x7, UR5 ;  /* 0x000000073f0c7899 */ /* 0x000fc60008011405 */
[----:B------:R-:W-:-:S09]  /*12e0*/  UMOV UR5, URZ ;  /* 0x0000003f00057c82 */ /* 0x000fd20008000000 */
.L_x_297:
[----:B-1----:R-:W1:Y:S01]  /*12f0*/  S2R R0, SR_TID.X ;  /* 0x0000000000007919 */ /* 0x002e620000002100 */
[----:B--2---:R-:W2:Y:S01]  /*1300*/  S2UR UR11, SR_CgaCtaId ;  /* 0x00000000000b79c3 */ /* 0x004ea20000008800 */
[----:B------:R-:W-:Y:S01]  /*1310*/  UMOV UR14, 0x400 ;  /* 0x00000400000e7882 */ /* 0x000fe20000000000 */
[----:B------:R-:W-:Y:S01]  /*1320*/  UMOV UR6, URZ ;  /* 0x0000003f00067c82 */ /* 0x000fe20008000000 */
[----:B------:R-:W-:Y:S01]  /*1330*/  STL [R1+0x6c], RZ ;  /* 0x00006cff01007387 */ /* 0x000fe20000100800 */
[----:B------:R-:W-:Y:S01]  /*1340*/  UMOV UR7, URZ ;  /* 0x0000003f00077c82 */ /* 0x000fe20008000000 */
[----:B------:R-:W-:Y:S01]  /*1350*/  UMOV UR8, URZ ;  /* 0x0000003f00087c82 */ /* 0x000fe20008000000 */
[----:B------:R-:W-:Y:S01]  /*1360*/  UMOV UR16, UR5 ;  /* 0x0000000500107c82 */ /* 0x000fe20008000000 */
[----:B------:R-:W-:Y:S01]  /*1370*/  STL [R1+0x68], RZ ;  /* 0x000068ff01007387 */ /* 0x000fe20000100800 */
[----:B---3--:R-:W3:Y:S01]  /*1380*/  LDC R2, c[0x0][0x28c] ;  /* 0x0000a300ff027b82 */ /* 0x008ee20000000800 */
[----:B------:R-:W-:Y:S01]  /*1390*/  UMOV UR17, UR4 ;  /* 0x0000000400117c82 */ /* 0x000fe20008000000 */
[----:B------:R-:W-:Y:S01]  /*13a0*/  CS2R R4, SRZ ;  /* 0x0000000000047805 */ /* 0x000fe2000001ff00 */
[----:B------:R-:W-:Y:S01]  /*13b0*/  STL [R1+0x64], RZ ;  /* 0x000064ff01007387 */ /* 0x000fe20000100800 */
[----:B------:R-:W-:-:S02]  /*13c0*/  CS2R R6, SRZ ;  /* 0x0000000000067805 */ /* 0x000fc4000001ff00 */
[----:B------:R-:W-:Y:S02]  /*13d0*/  CS2R R8, SRZ ;  /* 0x0000000000087805 */ /* 0x000fe4000001ff00 */
[----:B------:R-:W-:Y:S01]  /*13e0*/  CS2R R10, SRZ ;  /* 0x00000000000a7805 */ /* 0x000fe2000001ff00 */
[----:B------:R-:W-:Y:S01]  /*13f0*/  STL [R1+0x60], RZ ;  /* 0x000060ff01007387 */ /* 0x000fe20000100800 */
[----:B------:R-:W-:Y:S02]  /*1400*/  CS2R R12, SRZ ;  /* 0x00000000000c7805 */ /* 0x000fe4000001ff00 */
[----:B------:R-:W-:Y:S02]  /*1410*/  CS2R R14, SRZ ;  /* 0x00000000000e7805 */ /* 0x000fe4000001ff00 */
[----:B------:R-:W-:Y:S01]  /*1420*/  CS2R R16, SRZ ;  /* 0x0000000000107805 */ /* 0x000fe2000001ff00 */
[----:B------:R-:W-:Y:S01]  /*1430*/  STL [R1+0x5c], RZ ;  /* 0x00005cff01007387 */ /* 0x000fe20000100800 */
[----:B0-----:R-:W-:-:S02]  /*1440*/  CS2R R18, SRZ ;  /* 0x0000000000127805 */ /* 0x001fc4000001ff00 */
[----:B------:R-:W-:Y:S02]  /*1450*/  CS2R R20, SRZ ;  /* 0x0000000000147805 */ /* 0x000fe4000001ff00 */
[----:B------:R-:W-:Y:S01]  /*1460*/  CS2R R22, SRZ ;  /* 0x0000000000167805 */ /* 0x000fe2000001ff00 */
[----:B------:R-:W-:Y:S01]  /*1470*/  STL [R1+0x58], RZ ;  /* 0x000058ff01007387 */ /* 0x000fe20000100800 */
[----:B--2---:R-:W-:Y:S01]  /*1480*/  ULEA UR14, UR11, UR14, 0x18 ;  /* 0x0000000e0b0e7291 */ /* 0x004fe2000f8ec03f */
[----:B------:R-:W-:Y:S02]  /*1490*/  CS2R R152, SRZ ;  /* 0x0000000000987805 */ /* 0x000fe4000001ff00 */
[----:B------:R-:W-:Y:S01]  /*14a0*/  CS2R R154, SRZ ;  /* 0x00000000009a7805 */ /* 0x000fe2000001ff00 */
[----:B------:R-:W-:Y:S01]  /*14b0*/  STL [R1+0x54], RZ ;  /* 0x000054ff01007387 */ /* 0x000fe20000100800 */
[----:B------:R-:W-:Y:S02]  /*14c0*/  CS2R R156, SRZ ;  /* 0x00000000009c7805 */ /* 0x000fe4000001ff00 */
[----:B------:R-:W-:-:S02]  /*14d0*/  CS2R R158, SRZ ;  /* 0x00000000009e7805 */ /* 0x000fc4000001ff00 */
[----:B------:R-:W-:Y:S02]  /*14e0*/  CS2R R160, SRZ ;  /* 0x0000000000a07805 */ /* 0x000fe4000001ff00 */
[----:B-1----:R-:W-:Y:S01]  /*14f0*/  LOP3.LUT R0, R0, 0x80, RZ, 0xc0, !PT ;  /* 0x0000008000007812 */ /* 0x002fe200078ec0ff */
[----:B------:R-:W-:Y:S01]  /*1500*/  STL [R1+0x50], RZ ;  /* 0x000050ff01007387 */ /* 0x000fe20000100800 */
[----:B---3--:R-:W-:Y:S02]  /*1510*/  ISETP.GE.AND P0, PT, R2, 0x1, PT ;  /* 0x000000010200780c */ /* 0x008fe40003f06270 */
[----:B------:R-:W-:Y:S02]  /*1520*/  CS2R R2, SRZ ;  /* 0x0000000000027805 */ /* 0x000fe4000001ff00 */
[----:B------:R-:W-:Y:S01]  /*1530*/  SHF.R.U32.HI R0, RZ, 0x7, R0 ;  /* 0x00000007ff007819 */ /* 0x000fe20000011600 */
        /* <DEDUP_REMOVED lines=8> */
[----:B------:R-:W0:Y:S01]  /*15c0*/  SHFL.IDX PT, R0, R0, RZ, 0x1f ;  /* 0x00001fff00007589 */ /* 0x000e2200000e0000 */
[----:B------:R-:W-:-:S02]  /*15d0*/  CS2R R174, SRZ ;  /* 0x0000000000ae7805 */ /* 0x000fc4000001ff00 */
[----:B------:R-:W-:Y:S02]  /*15e0*/  CS2R R176, SRZ ;  /* 0x0000000000b07805 */ /* 0x000fe4000001ff00 */
[----:B------:R-:W-:Y:S01]  /*15f0*/  CS2R R178, SRZ ;  /* 0x0000000000b27805 */ /* 0x000fe2000001ff00 */
[----:B------:R1:W-:Y:S01]  /*1600*/  STL [R1+0x44], RZ ;  /* 0x000044ff01007387 */ /* 0x0003e20000100800 */
[----:B------:R-:W-:Y:S02]  /*1610*/  CS2R R180, SRZ ;  /* 0x0000000000b47805 */ /* 0x000fe4000001ff00 */
[----:B------:R-:W-:Y:S02]  /*1620*/  CS2R R182, SRZ ;  /* 0x0000000000b67805 */ /* 0x000fe4000001ff00 */
[----:B------:R-:W-:Y:S01]  /*1630*/  CS2R R184, SRZ ;  /* 0x0000000000b87805 */ /* 0x000fe2000001ff00 */
[----:B------:R1:W-:Y:S01]  /*1640*/  STL [R1+0x40], RZ ;  /* 0x000040ff01007387 */ /* 0x0003e20000100800 */
        /* <DEDUP_REMOVED lines=14> */
[----:B------:R-:W-:Y:S02]  /*1730*/  CS2R R208, SRZ ;  /* 0x0000000000d07805 */ /* 0x000fe4000001ff00 */
[----:B0-----:R-:W-:Y:S01]  /*1740*/  R2UR UR9, R0 ;  /* 0x00000000000972ca */ /* 0x001fe200000e0000 */
[----:B------:R1:W-:Y:S01]  /*1750*/  STL [R1+0x30], RZ ;  /* 0x000030ff01007387 */ /* 0x0003e20000100800 */
[----:B------:R-:W-:Y:S01]  /*1760*/  IMAD.MOV.U32 R0, RZ, RZ, RZ ;  /* 0x000000ffff007224 */ /* 0x000fe200078e00ff */
[----:B------:R-:W-:-:S02]  /*1770*/  CS2R R210, SRZ ;  /* 0x0000000000d27805 */ /* 0x000fc4000001ff00 */
[----:B------:R-:W-:Y:S01]  /*1780*/  CS2R R212, SRZ ;  /* 0x0000000000d47805 */ /* 0x000fe2000001ff00 */
[----:B------:R1:W-:Y:S01]  /*1790*/  STL [R1+0x2c], RZ ;  /* 0x00002cff01007387 */ /* 0x0003e20000100800 */
[----:B------:R-:W-:Y:S02]  /*17a0*/  CS2R R214, SRZ ;  /* 0x0000000000d67805 */ /* 0x000fe4000001ff00 */
[----:B------:R-:W-:Y:S02]  /*17b0*/  CS2R R216, SRZ ;  /* 0x0000000000d87805 */ /* 0x000fe4000001ff00 */
[----:B------:R-:W-:Y:S01]  /*17c0*/  CS2R R218, SRZ ;  /* 0x0000000000da7805 */ /* 0x000fe2000001ff00 */
[----:B------:R1:W-:Y:S01]  /*17d0*/  STL [R1+0x28], RZ ;  /* 0x000028ff01007387 */ /* 0x0003e20000100800 */
[----:B------:R-:W-:Y:S02]  /*17e0*/  CS2R R220, SRZ ;  /* 0x0000000000dc7805 */ /* 0x000fe4000001ff00 */
[----:B------:R-:W-:-:S02]  /*17f0*/  CS2R R222, SRZ ;  /* 0x0000000000de7805 */ /* 0x000fc4000001ff00 */
[----:B------:R-:W-:Y:S01]  /*1800*/  CS2R R224, SRZ ;  /* 0x0000000000e07805 */ /* 0x000fe2000001ff00 */
[----:B------:R1:W-:Y:S01]  /*1810*/  STL [R1+0x24], RZ ;  /* 0x000024ff01007387 */ /* 0x0003e20000100800 */
[----:B------:R-:W-:Y:S01]  /*1820*/  ULEA.HI UR10, UR9, UR9, URZ, 0x1 ;  /* 0x00000009090a7291 */ /* 0x000fe2000f8f083f */
[----:B------:R-:W-:Y:S01]  /*1830*/  CS2R R226, SRZ ;  /* 0x0000000000e27805 */ /* 0x000fe2000001ff00 */
[----:B------:R-:W-:Y:S01]  /*1840*/  IMAD.MOV.U32 R228, RZ, RZ, RZ ;  /* 0x000000ffffe47224 */ /* 0x000fe200078e00ff */
[----:B------:R1:W-:Y:S01]  /*1850*/  STL [R1+0x20], RZ ;  /* 0x000020ff01007387 */ /* 0x0003e20000100800 */
[----:B------:R-:W-:Y:S01]  /*1860*/  ULOP3.LUT UR10, UR10, 0x7fffe, URZ, 0xc0, !UPT ;  /* 0x0007fffe0a0a7892 */ /* 0x000fe2000f8ec03f */
[----:B------:R-:W-:Y:S02]  /*1870*/  CS2R R24, SRZ ;  /* 0x0000000000187805 */ /* 0x000fe4000001ff00 */
[----:B------:R-:W-:Y:S01]  /*1880*/  CS2R R26, SRZ ;  /* 0x00000000001a7805 */ /* 0x000fe2000001ff00 */
[----:B------:R1:W-:Y:S01]  /*1890*/  STL [R1+0x1c], RZ ;  /* 0x00001cff01007387 */ /* 0x0003e20000100800 */
[----:B------:R-:W-:Y:S01]  /*18a0*/  UIADD3 UR10, UR9, -UR10, URZ ;  /* 0x8000000a090a7290 */ /* 0x000fe2000fffe03f */
[----:B------:R-:W-:-:S02]  /*18b0*/  CS2R R28, SRZ ;  /* 0x00000000001c7805 */ /* 0x000fc4000001ff00 */
[----:B----4-:R-:W-:Y:S01]  /*18c0*/  CS2R R30, SRZ ;  /* 0x00000000001e7805 */ /* 0x010fe2000001ff00 */
[----:B------:R1:W-:Y:S01]  /*18d0*/  STL [R1+0x18], RZ ;  /* 0x000018ff01007387 */ /* 0x0003e20000100800 */
[----:B------:R-:W-:Y:S01]  /*18e0*/  ULEA UR10, UR10, UR14, 0xd ;  /* 0x0000000e0a0a7291 */ /* 0x000fe2000f8e683f */
[----:B------:R-:W-:Y:S02]  /*18f0*/  CS2R R32, SRZ ;  /* 0x0000000000207805 */ /* 0x000fe4000001ff00 */
[----:B------:R-:W-:Y:S01]  /*1900*/  CS2R R34, SRZ ;  /* 0x0000000000227805 */ /* 0x000fe2000001ff00 */
[----:B------:R1:W-:Y:S01]  /*1910*/  STL [R1+0x14], RZ ;  /* 0x000014ff01007387 */ /* 0x0003e20000100800 */
[----:B------:R-:W-:Y:S01]  /*1920*/  UIADD3 UR10, UR10, 0x100, URZ ;  /* 0x000001000a0a7890 */ /* 0x000fe2000fffe03f */
[----:B------:R-:W-:Y:S02]  /*1930*/  CS2R R36, SRZ ;  /* 0x0000000000247805 */ /* 0x000fe4000001ff00 */
[----:B------:R-:W-:Y:S01]  /*1940*/  CS2R R38, SRZ ;  /* 0x0000000000267805 */ /* 0x000fe2000001ff00 */
[----:B------:R1:W-:Y:S01]  /*1950*/  STL [R1+0x10], RZ ;  /* 0x000010ff01007387 */ /* 0x0003e20000100800 */
[----:B------:R-:W-:Y:S01]  /*1960*/  USHF.R.U32.HI UR10, URZ, 0x4, UR10 ;  /* 0x000000043f0a7899 */ /* 0x000fe2000801160a */
[----:B------:R-:W-:-:S02]  /*1970*/  CS2R R40, SRZ ;  /* 0x0000000000287805 */ /* 0x000fc4000001ff00 */
[----:B------:R-:W-:Y:S01]  /*1980*/  CS2R R42, SRZ ;  /* 0x00000000002a7805 */ /* 0x000fe2000001ff00 */
[----:B------:R1:W-:Y:S01]  /*1990*/  STL [R1+0xc], RZ ;  /* 0x00000cff01007387 */ /* 0x0003e20000100800 */
[----:B------:R-:W-:Y:S01]  /*19a0*/  ULOP3.LUT UR15, UR10, 0x3fff, URZ, 0xc0, !UPT ;  /* 0x00003fff0a0f7892 */ /* 0x000fe2000f8ec03f */
        /* <DEDUP_REMOVED lines=10> */
[----:B------:R1:W-:Y:S01]  /*1a50*/  STL [R1], RZ ;  /* 0x000000ff01007387 */ /* 0x0003e20000100800 */
[----:B------:R-:W-:Y:S02]  /*1a60*/  CS2R R60, SRZ ;  /* 0x00000000003c7805 */ /* 0x000fe4000001ff00 */
[----:B------:R-:W-:Y:S02]  /*1a70*/  CS2R R62, SRZ ;  /* 0x00000000003e7805 */ /* 0x000fe4000001ff00 */
[----:B------:R-:W-:Y:S02]  /*1a80*/  CS2R R64, SRZ ;  /* 0x0000000000407805 */ /* 0x000fe4000001ff00 */
[----:B------:R-:W-:-:S02]  /*1a90*/  CS2R R66, SRZ ;  /* 0x0000000000427805 */ /* 0x000fc4000001ff00 */
[----:B------:R-:W-:Y:S02]  /*1aa0*/  CS2R R68, SRZ ;  /* 0x0000000000447805 */ /* 0x000fe4000001ff00 */
[----:B------:R-:W-:Y:S02]  /*1ab0*/  CS2R R70, SRZ ;  /* 0x0000000000467805 */ /* 0x000fe4000001ff00 */
        /* <DEDUP_REMOVED lines=39> */
[----:B------:R-:W-:Y:S01]  /*1d30*/  CS2R R150, SRZ ;  /* 0x0000000000967805 */ /* 0x000fe2000001ff00 */
[----:B-1----:R-:W-:Y:S06]  /*1d40*/  @!P0 BRA `(.L_x_17) ;  /* 0x0000001000948947 */ /* 0x002fec0003800000 */
[----:B------:R-:W-:-:S06]  /*1d50*/  UISETP.NE.AND UP0, UPT, UR23, 0x3, UPT ;  /* 0x000000031700788c */ /* 0x000fcc000bf05270 */
[----:B------:R-:W-:-:S13]  /*1d60*/  PLOP3.LUT P1, PT, PT, PT, UP0, 0x80, 0x0 ;  /* 0x000000000000781c */ /* 0x000fda0003f2f008 */
[----:B------:R-:W-:Y:S05]  /*1d70*/  @!P1 BRA `(.L_x_18) ;  /* 0x0000000000049947 */ /* 0x000fea0003800000 */
[----:B------:R-:W-:Y:S01]  /*1d80*/  BPT.TRAP 0x1 ;  /* 0x000000040000795c */ /* 0x000fe20000300000 */
.L_x_18:
[----:B------:R-:W-:Y:S01]  /*1d90*/  ULEA UR6, UR5, UR14, 0x3 ;  /* 0x0000000e05067291 */ /* 0x000fe2000f8e183f */
[----:B------:R-:W-:-:S05]  /*1da0*/  IMAD.U32 R0, RZ, RZ, UR4 ;  /* 0x00000004ff007e24 */ /* 0x000fca000f8e00ff */
[----:B------:R-:W-:-:S04]  /*1db0*/  SHF.L.U32 R0, R0, 0x1f, RZ ;  /* 0x0000001f00007819 */ /* 0x000fc800000006ff */
[----:B------:R0:W1:Y:S01]  /*1dc0*/  SYNCS.PHASECHK.TRANS64.TRYWAIT P0, [UR6], R0 ;  /* 0x00000000ff0075a7 */ /* 0x0000620008000146 */
[----:B------:R-:W-:Y:S05]  /*1dd0*/  @!P1 BRA `(.L_x_19) ;  /* 0x0000000000049947 */ /* 0x000fea0003800000 */
[----:B------:R-:W-:Y:S01]  /*1de0*/  BPT.TRAP 0x1 ;  /* 0x000000040000795c */ /* 0x000fe20000300000 */
.L_x_19:
[----:B-1----:R-:W-:Y:S05]  /*1df0*/  @P0 BRA `(.L_x_20) ;  /* 0x0000000000080947 */ /* 0x002fea0003800000 */
[----:B------:R-:W1:Y:S02]  /*1e00*/  SYNCS.PHASECHK.TRANS64.TRYWAIT P0, [UR6], R0 ;  /* 0x00000000ff0075a7 */ /* 0x000e640008000146 */
[----:B-1----:R-:W-:Y:S05]  /*1e10*/  @!P0 BRA `(.L_x_21) ;  /* 0x000000e400ac8947 */ /* 0x002fea0003800000 */
.L_x_20:
[----:B------:R-:W-:Y:S01]  /*1e20*/  UIADD3 UR6, UR14, 0x10100, URZ ;  /* 0x000101000e067890 */ /* 0x000fe2000fffe03f */
[----:B------:R-:W-:Y:S01]  /*1e30*/  WARPGROUP.ARRIVE ;  /* 0x00000000000079c5 */ /* 0x000fe20000000000 */
[----:B------:R-:W-:Y:S01]  /*1e40*/  ULOP3.LUT UR8, UR15, 0x10000, URZ, 0xfc, !UPT ;  /* 0x000100000f087892 */ /* 0x000fe2000f8efc3f */
[----:B------:R2:W-:Y:S01]  /*1e50*/  STL [R1+0x6c], RZ ;  /* 0x00006cff01007387 */ /* 0x0005e20000100800 */
[----:B------:R-:W-:Y:S01]  /*1e60*/  USHF.R.U32.HI UR6, URZ, 0x4, UR6 ;  /* 0x000000043f067899 */ /* 0x000fe20008011606 */
[----:B01----:R-:W-:Y:S01]  /*1e70*/  IMAD.MOV.U32 R0, RZ, RZ, RZ ;  /* 0x000000ffff007224 */ /* 0x003fe200078e00ff */
[----:B------:R-:W-:Y:S01]  /*1e80*/  UMOV UR9, 0x40000040 ;  /* 0x4000004000097882 */ /* 0x000fe20000000000 */
[----:B------:R-:W-:Y:S01]  /*1e90*/  UMOV UR11, 0x40000040 ;  /* 0x40000040000b7882 */ /* 0x000fe20000000000 */
[----:B------:R-:W-:Y:S01]  /*1ea0*/  ULOP3.LUT UR6, UR6, 0x3fff, URZ, 0xc0, !UPT ;  /* 0x00003fff06067892 */ /* 0x000fe2000f8ec03f */
[----:B------:R2:W-:Y:S01]  /*1eb0*/  STL [R1+0x68], RZ ;  /* 0x000068ff01007387 */ /* 0x0005e20000100800 */
[----:B------:R-:W-:-:S02]  /*1ec0*/  CS2R R2, SRZ ;  /* 0x0000000000027805 */ /* 0x000fc4000001ff00 */
[----:B------:R-:W-:Y:S01]  /*1ed0*/  CS2R R4, SRZ ;  /* 0x0000000000047805 */ /* 0x000fe2000001ff00 */
[----:B------:R-:W-:Y:S01]  /*1ee0*/  ULOP3.LUT UR7, UR6, 0x10000, URZ, 0xfc, !UPT ;  /* 0x0001000006077892 */ /* 0x000fe2000f8efc3f */
[----:B------:R2:W-:Y:S01]  /*1ef0*/  STL [R1+0x64], RZ ;  /* 0x000064ff01007387 */ /* 0x0005e20000100800 */
[----:B------:R-:W-:Y:S01]  /*1f00*/  ULEA UR6, UR5, UR8, 0xa ;  /* 0x0000000805067291 */ /* 0x000fe2000f8e503f */
[----:B------:R-:W-:Y:S01]  /*1f10*/  CS2R R6, SRZ ;  /* 0x0000000000067805 */ /* 0x000fe2000001ff00 */
[----:B------:R-:W-:Y:S01]  /*1f20*/  ULEA UR7, UR5, UR7, 0xb ;  /* 0x0000000705077291 */ /* 0x000fe2000f8e583f */
[----:B------:R2:W-:Y:S01]  /*1f30*/  STL [R1+0x60], RZ ;  /* 0x000060ff01007387 */ /* 0x0005e20000100800 */
[----:B------:R-:W-:Y:S02]  /*1f40*/  CS2R R8, SRZ ;  /* 0x0000000000087805 */ /* 0x000fe4000001ff00 */
[----:B------:R-:W-:Y:S02]  /*1f50*/  CS2R R10, SRZ ;  /* 0x00000000000a7805 */ /* 0x000fe4000001ff00 */
[----:B------:R-:W-:Y:S01]  /*1f60*/  CS2R R12, SRZ ;  /* 0x00000000000c7805 */ /* 0x000fe2000001ff00 */
[----:B------:R-:W-:Y:S01]  /*1f70*/  UMOV UR8, UR6 ;  /* 0x0000000600087c82 */ /* 0x000fe20008000000 */
[----:B------:R2:W-:Y:S01]  /*1f80*/  STL [R1+0x5c], RZ ;  /* 0x00005cff01007387 */ /* 0x0005e20000100800 */
[----:B------:R-:W-:Y:S01]  /*1f90*/  UMOV UR10, UR7 ;  /* 0x00000007000a7c82 */ /* 0x000fe20008000000 */
[----:B------:R-:W-:Y:S01]  /*1fa0*/  CS2R R14, SRZ ;  /* 0x00000000000e7805 */ /* 0x000fe2000001ff00 */
[----:B------:R-:W-:Y:S01]  /*1fb0*/  QGMMA.64x256x32.F32.E5M2.E5M2 R24, gdesc[UR8], RZ, !UPT ;  /* 0x03e00000081879f3 */ /* 0x000fe2000c7038ff */
[----:B------:R-:W-:Y:S01]  /*1fc0*/  UIADD3 UR8, UR6, 0x2, URZ ;  /* 0x0000000206087890 */ /* 0x000fe2000fffe03f */
[----:B------:R2:W-:Y:S01]  /*1fd0*/  STL [R1+0x58], RZ ;  /* 0x000058ff01007387 */ /* 0x0005e20000100800 */
[----:B------:R-:W-:Y:S01]  /*1fe0*/  UIADD3 UR10, UR7, 0x2, URZ ;  /* 0x00000002070a7890 */ /* 0x000fe2000fffe03f */
[----:B------:R-:W-:Y:S01]  /*1ff0*/  CS2R R16, SRZ ;  /* 0x0000000000107805 */ /* 0x000fe2000001ff00 */
[----:B------:R-:W-:Y:S01]  /*2000*/  UMOV UR9, 0x40000040 ;  /* 0x4000004000097882 */ /* 0x000fe20000000000 */
[----:B------:R-:W-:Y:S01]  /*2010*/  UMOV UR11, 0x40000040 ;  /* 0x40000040000b7882 */ /* 0x000fe20000000000 */
        /* <DEDUP_REMOVED lines=54> */
[----:B------:R-:W-:Y:S01]  /*2380*/  CS2R R226, SRZ ;  /* 0x0000000000e27805 */ /* 0x000fe2000001ff00 */
[----:B------:R-:W-:Y:S01]  /*2390*/  IMAD.MOV.U32 R228, RZ, RZ, RZ ;  /* 0x000000ffffe47224 */ /* 0x000fe200078e00ff */
[----:B------:R2:W-:Y:S04]  /*23a0*/  STL [R1+0x1c], RZ ;  /* 0x00001cff01007387 */ /* 0x0005e80000100800 */
[----:B------:R2:W-:Y:S04]  /*23b0*/  STL [R1+0x18], RZ ;  /* 0x000018ff01007387 */ /* 0x0005e80000100800 */
[----:B------:R2:W-:Y:S04]  /*23c0*/  STL [R1+0x14], RZ ;  /* 0x000014ff01007387 */ /* 0x0005e80000100800 */
[----:B------:R2:W-:Y:S04]  /*23d0*/  STL [R1+0x10], RZ ;  /* 0x000010ff01007387 */ /* 0x0005e80000100800 */
[----:B------:R2:W-:Y:S04]  /*23e0*/  STL [R1+0xc], RZ ;  /* 0x00000cff01007387 */ /* 0x0005e80000100800 */
[----:B------:R2:W-:Y:S04]  /*23f0*/  STL [R1+0x8], RZ ;  /* 0x000008ff01007387 */ /* 0x0005e80000100800 */
[----:B------:R2:W-:Y:S04]  /*2400*/  STL [R1+0x4], RZ ;  /* 0x000004ff01007387 */ /* 0x0005e80000100800 */
[----:B------:R2:W-:Y:S01]  /*2410*/  STL [R1], RZ ;  /* 0x000000ff01007387 */ /* 0x0005e20000100800 */
[----:B------:R-:W-:Y:S01]  /*2420*/  QGMMA.64x256x32.F32.E5M2.E5M2 R24, gdesc[UR8], R24 ;  /* 0x03e00000081879f3 */ /* 0x000fe20008703818 */
[----:B------:R-:W-:-:S02]  /*2430*/  UIADD3 UR8, UR6, 0x4, URZ ;  /* 0x0000000406087890 */ /* 0x000fc4000fffe03f */
[----:B------:R-:W-:Y:S01]  /*2440*/  UIADD3 UR10, UR7, 0x4, URZ ;  /* 0x00000004070a7890 */ /* 0x000fe2000fffe03f */
[----:B------:R-:W-:Y:S01]  /*2450*/  UMOV UR9, 0x40000040 ;  /* 0x4000004000097882 */ /* 0x000fe20000000000 */
[----:B------:R-:W-:-:S15]  /*2460*/  UMOV UR11, 0x40000040 ;  /* 0x40000040000b7882 */ /* 0x000fde0000000000 */
[----:B------:R-:W-:-:S08]  /*2470*/  NOP ;  /* 0x0000000000007918 */ /* 0x000fd00000000000 */
[----:B------:R-:W-:Y:S01]  /*2480*/  QGMMA.64x256x32.F32.E5M2.E5M2 R24, gdesc[UR8], R24 ;  /* 0x03e00000081879f3 */ /* 0x000fe20008703818 */
[----:B------:R-:W-:Y:S02]  /*2490*/  UIADD3 UR10, UR7, 0x6, URZ ;  /* 0x00000006070a7890 */ /* 0x000fe4000fffe03f */
[----:B------:R-:W-:Y:S01]  /*24a0*/  UIADD3 UR8, UR6, 0x6, URZ ;  /* 0x0000000606087890 */ /* 0x000fe2000fffe03f */
[----:B------:R-:W-:Y:S01]  /*24b0*/  ULDC UR7, c[0x0][0x50c] ;  /* 0x0001430000077ab9 */ /* 0x000fe20000000800 */
[----:B------:R-:W-:Y:S01]  /*24c0*/  UMOV UR9, 0x40000040 ;  /* 0x4000004000097882 */ /* 0x000fe20000000000 */
[----:B------:R-:W-:Y:S01]  /*24d0*/  UISETP.NE.AND UP0, UPT, UR7, 0x4, UPT ;  /* 0x000000040700788c */ /* 0x000fe2000bf05270 */
[----:B------:R-:W-:Y:S01]  /*24e0*/  UMOV UR11, 0x40000040 ;  /* 0x40000040000b7882 */ /* 0x000fe20000000000 */
[----:B------:R-:W-:Y:S02]  /*24f0*/  UMOV UR6, 0x4 ;  /* 0x0000000400067882 */ /* 0x000fe40000000000 */
[----:B------:R-:W-:-:S06]  /*2500*/  USEL UR7, URZ, 0x1, UP0 ;  /* 0x000000013f077887 */ /* 0x000fcc0008000000 */
[----:B------:R-:W-:-:S12]  /*2510*/  ISETP.NE.AND P0, PT, RZ, UR7, PT ;  /* 0x00000007ff007c0c */ /* 0x000fd8000bf05270 */
[----:B------:R-:W-:Y:S01]  /*2520*/  QGMMA.64x256x32.F32.E5M2.E5M2 R24, gdesc[UR8], R24, gsb0 ;  /* 0x03e00000081879f3 */ /* 0x000fe20008003818 */
[----:B--2---:R-:W-:Y:S05]  /*2530*/  @!P0 BRA `(.L_x_22) ;  /* 0x0000000800808947 */ /* 0x004fea0003800000 */
[----:B------:R-:W-:Y:S02]  /*2540*/  WARPGROUP.DEPBAR.LE gsb0, 0x0 ;  /* 0x00008000000079c5 */ /* 0x000fe40000010000 */
[----:B------:R-:W-:-:S01]  /*2550*/  FADD R227, RZ, R25 ;  /* 0x00000019ffe37221 */ /* 0x000fc20000000000 */
[----:B------:R-:W-:Y:S01]  /*2560*/  FADD R228, RZ, R24 ;  /* 0x00000018ffe47221 */ /* 0x000fe20000000000 */
[----:B------:R-:W-:-:S01]  /*2570*/  FADD R226, RZ, R26 ;  /* 0x0000001affe27221 */ /* 0x000fc20000000000 */
[----:B------:R-:W-:Y:S01]  /*2580*/  FADD R225, RZ, R27 ;  /* 0x0000001bffe17221 */ /* 0x000fe20000000000 */
[----:B------:R-:W-:-:S01]  /*2590*/  FADD R224, RZ, R28 ;  /* 0x0000001cffe07221 */ /* 0x000fc20000000000 */
[----:B------:R0:W-:Y:S01]  /*25a0*/  STL [R1+0x88], R227 ;  /* 0x000088e301007387 */ /* 0x0001e20000100800 */
[----:B------:R-:W-:-:S01]  /*25b0*/  FADD R223, RZ, R29 ;  /* 0x0000001dffdf7221 */ /* 0x000fc20000000000 */
[----:B------:R-:W-:Y:S01]  /*25c0*/  FADD R222, RZ, R30 ;  /* 0x0000001effde7221 */ /* 0x000fe20000000000 */
[----:B------:R-:W-:-:S01]  /*25d0*/  FADD R221, RZ, R31 ;  /* 0x0000001fffdd7221 */ /* 0x000fc20000000000 */
[----:B------:R-:W-:Y:S01]  /*25e0*/  FADD R220, RZ, R32 ;  /* 0x00000020ffdc7221 */ /* 0x000fe20000000000 */
[----:B------:R-:W-:-:S01]  /*25f0*/  FADD R219, RZ, R33 ;  /* 0x00000021ffdb7221 */ /* 0x000fc20000000000 */
[----:B------:R-:W-:Y:S01]  /*2600*/  FADD R218, RZ, R34 ;  /* 0x00000022ffda7221 */ /* 0x000fe20000000000 */
[----:B------:R-:W-:-:S01]  /*2610*/  FADD R217, RZ, R35 ;  /* 0x00000023ffd97221 */ /* 0x000fc20000000000 */
[----:B------:R-:W-:Y:S01]  /*2620*/  FADD R216, RZ, R36 ;  /* 0x00000024ffd87221 */ /* 0x000fe20000000000 */
[----:B------:R-:W-:-:S01]  /*2630*/  FADD R215, RZ, R37 ;  /* 0x00000025ffd77221 */ /* 0x000fc20000000000 */
[----:B0-----:R-:W-:Y:S01]  /*2640*/  FADD R227, RZ, R124 ;  /* 0x0000007cffe37221 */ /* 0x001fe20000000000 */
[----:B------:R-:W-:-:S01]  /*2650*/  FADD R214, RZ, R38 ;  /* 0x00000026ffd67221 */ /* 0x000fc20000000000 */
[----:B------:R-:W-:Y:S01]  /*2660*/  FADD R213, RZ, R39 ;  /* 0x00000027ffd57221 */ /* 0x000fe20000000000 */
[----:B------:R-:W-:-:S01]  /*2670*/  FADD R212, RZ, R40 ;  /* 0x00000028ffd47221 */ /* 0x000fc20000000000 */
[----:B------:R-:W-:Y:S01]  /*2680*/  FADD R211, RZ, R41 ;  /* 0x00000029ffd37221 */ /* 0x000fe20000000000 */
[----:B------:R0:W-:Y:S01]  /*2690*/  STL [R1], R227 ;  /* 0x000000e301007387 */ /* 0x0001e20000100800 */
        /* <DEDUP_REMOVED lines=94> */
[----:B0-----:R-:W-:-:S05]  /*2c80*/  FADD R227, RZ, R131 ;  /* 0x00000083ffe37221 */ /* 0x001fca0000000000 */
[----:B------:R0:W-:Y:S02]  /*2c90*/  STL [R1+0x1c], R227 ;  /* 0x00001ce301007387 */ /* 0x0001e40000100800 */
        /* <DEDUP_REMOVED lines=39> */
[----:B------:R0:W-:Y:S04]  /*2f10*/  STL [R1+0x6c], R227 ;  /* 0x00006ce301007387 */ /* 0x0001e80000100800 */
[----:B0-----:R0:W5:Y:S01]  /*2f20*/  LDL.LU R227, [R1+0x88] ;  /* 0x0000880001e37983 */ /* 0x0011620000300800 */
[----:B------:R-:W-:-:S05]  /*2f30*/  UMOV UR6, URZ ;  /* 0x0000003f00067c82 */ /* 0x000fca0008000000 */
.L_x_22:
[----:B------:R-:W-:Y:S01]  /*2f40*/  UIADD3 UR16, UR5, 0x1, URZ ;  /* 0x0000000105107890 */ /* 0x000fe2000fffe03f */
[----:B------:R-:W-:-:S03]  /*2f50*/  UMOV UR8, 0x1 ;  /* 0x0000000100087882 */ /* 0x000fc60000000000 */
[----:B------:R-:W-:-:S04]  /*2f60*/  UISETP.NE.AND UP0, UPT, UR16, 0x4, UPT ;  /* 0x000000041000788c */ /* 0x000fc8000bf05270 */
[----:B------:R-:W-:Y:S02]  /*2f70*/  USEL UR17, URZ, 0x1, UP0 ;  /* 0x000000013f117887 */ /* 0x000fe40008000000 */
[----:B------:R-:W-:Y:S02]  /*2f80*/  USEL UR16, UR16, URZ, UP0 ;  /* 0x0000003f10107287 */ /* 0x000fe40008000000 */
[----:B------:R-:W-:-:S12]  /*2f90*/  ULOP3.LUT UR17, UR4, UR17, URZ, 0x3c, !UPT ;  /* 0x0000001104117292 */ /* 0x000fd8000f8e3c3f */
.L_x_17:
[----:B------:R-:W-:-:S04]  /*2fa0*/  UISETP.LT.AND UP0, UPT, UR12, 0x1, UPT ;  /* 0x000000010c00788c */ /* 0x000fc8000bf01270 */
[----:B------:R-:W-:-:S04]  /*2fb0*/  USEL UR9, UR12, 0x1, UP0 ;  /* 0x000000010c097887 */ /* 0x000fc80008000000 */
[----:B------:R-:W-:-:S04]  /*2fc0*/  UIADD3 UR9, UR12, -UR9, URZ ;  /* 0x800000090c097290 */ /* 0x000fc8000fffe03f */
[----:B------:R-:W-:-:S06]  /*2fd0*/  UISETP.GE.AND UP0, UPT, UR9, 0x1, UPT ;  /* 0x000000010900788c */ /* 0x000fcc000bf06270 */
[----:B------:R-:W-:-:S13]  /*2fe0*/  PLOP3.LUT P0, PT, PT, PT, UP0, 0x80, 0x0 ;  /* 0x000000000000781c */ /* 0x000fda0003f0f008 */
[----:B------:R-:W-:Y:S05]  /*2ff0*/  @!P0 BRA `(.L_x_23) ;  /* 0x0000001000dc8947 */ /* 0x000fea0003800000 */
[----:B------:R-:W-:Y:S01]  /*3000*/  UMOV UR24, UR9 ;  /* 0x0000000900187c82 */ /* 0x000fe20008000000 */
[----:B------:R-:W-:Y:S01]  /*3010*/  UMOV UR25, UR5 ;  /* 0x0000000500197c82 */ /* 0x000fe20008000000 */
[----:B------:R-:W-:-:S05]  /*3020*/  ULDC UR27, c[0x0][0x50c] ;  /* 0x00014300001b7ab9 */ /* 0x000fca0000000800 */
.L_x_31:
[----:B------:R-:W-:-:S06]  /*3030*/  UISETP.NE.AND UP0, UPT, UR23, 0x3, UPT ;  /* 0x000000031700788c */ /* 0x000fcc000bf05270 */
[----:B------:R-:W-:-:S13]  /*3040*/  PLOP3.LUT P1, PT, PT, PT, UP0, 0x80, 0x0 ;  /* 0x000000000000781c */ /* 0x000fda0003f2f008 */
[----:B-----5:R-:W-:Y:S05]  /*3050*/  @!P1 BRA `(.L_x_24) ;  /* 0x0000000000049947 */ /* 0x020fea0003800000 */
[----:B------:R-:W-:Y:S01]  /*3060*/  BPT.TRAP 0x1 ;  /* 0x000000040000795c */ /* 0x000fe20000300000 */
.L_x_24:
[----:B------:R-:W1:Y:S01]  /*3070*/  S2UR UR9, SR_CgaCtaId ;  /* 0x00000000000979c3 */ /* 0x000e620000008800 */
[----:B------:R-:W-:Y:S01]  /*3080*/  UMOV UR14, 0x400 ;  /* 0x00000400000e7882 */ /* 0x000fe20000000000 */
[----:B------:R-:W-:-:S05]  /*3090*/  IMAD.U32 R229, RZ, RZ, UR17 ;  /* 0x00000011ffe57e24 */ /* 0x000fca000f8e00ff */
[----:B------:R-:W-:Y:S01]  /*30a0*/  SHF.L.U32 R229, R229, 0x1f, RZ ;  /* 0x0000001fe5e57819 */ /* 0x000fe200000006ff */
[----:B-1----:R-:W-:-:S04]  /*30b0*/  ULEA UR14, UR9, UR14, 0x18 ;  /* 0x0000000e090e7291 */ /* 0x002fc8000f8ec03f */
[----:B------:R-:W-:-:S09]  /*30c0*/  ULEA UR9, UR16, UR14, 0x3 ;  /* 0x0000000e10097291 */ /* 0x000fd2000f8e183f */
[----:B------:R1:W2:Y:S01]  /*30d0*/  SYNCS.PHASECHK.TRANS64.TRYWAIT P0, [UR9], R229 ;  /* 0x000000e5ff0075a7 */ /* 0x0002a20008000149 */
[----:B------:R-:W-:Y:S05]  /*30e0*/  @!P1 BRA `(.L_x_25) ;  /* 0x0000000000049947 */ /* 0x000fea0003800000 */
[----:B------:R-:W-:Y:S01]  /*30f0*/  BPT.TRAP 0x1 ;  /* 0x000000040000795c */ /* 0x000fe20000300000 */
.L_x_25:
[----:B--2---:R-:W-:Y:S05]  /*3100*/  @P0 BRA `(.L_x_26) ;  /* 0x0000000000080947 */ /* 0x004fea0003800000 */
[----:B------:R-:W2:Y:S02]  /*3110*/  SYNCS.PHASECHK.TRANS64.TRYWAIT P0, [UR9], R229 ;  /* 0x000000e5ff0075a7 */ /* 0x000ea40008000149 */
[----:B--2---:R-:W-:Y:S05]  /*3120*/  @!P0 BRA `(.L_x_27) ;  /* 0x000000d400008947 */ /* 0x004fea0003800000 */
.L_x_26:
[----:B------:R-:W-:Y:S01]  /*3130*/  UIADD3 UR9, UR14, 0x10100, URZ ;  /* 0x000101000e097890 */ /* 0x000fe2000fffe03f */
[----:B------:R-:W-:Y:S01]  /*3140*/  WARPGROUP.ARRIVE ;  /* 0x00000000000079c5 */ /* 0x000fe20000000000 */
[----:B------:R-:W-:Y:S02]  /*3150*/  UISETP.NE.AND UP0, UPT, UR7, URZ, UPT ;  /* 0x0000003f0700728c */ /* 0x000fe4000bf05270 */
[----:B------:R-:W-:Y:S02]  /*3160*/  USHF.R.U32.HI UR9, URZ, 0x4, UR9 ;  /* 0x000000043f097899 */ /* 0x000fe40008011609 */
[----:B------:R-:W-:Y:S02]  /*3170*/  USEL UR8, UR8, URZ, !UP0 ;  /* 0x0000003f08087287 */ /* 0x000fe4000c000000 */
[----:B------:R-:W-:Y:S02]  /*3180*/  ULOP3.LUT UR9, UR9, 0x3fff, URZ, 0xc0, !UPT ;  /* 0x00003fff09097892 */ /* 0x000fe4000f8ec03f */
[----:B------:R-:W-:-:S02]  /*3190*/  ULOP3.LUT UR7, UR15, 0x10000, URZ, 0xfc, !UPT ;  /* 0x000100000f077892 */ /* 0x000fc4000f8efc3f */
[----:B------:R-:W-:Y:S02]  /*31a0*/  ULOP3.LUT UR9, UR9, 0x10000, URZ, 0xfc, !UPT ;  /* 0x0001000009097892 */ /* 0x000fe4000f8efc3f */
[----:B------:R-:W-:Y:S02]  /*31b0*/  UISETP.NE.U32.AND UP0, UPT, UR8, URZ, UPT ;  /* 0x0000003f0800728c */ /* 0x000fe4000bf05070 */
[----:B------:R-:W-:Y:S02]  /*31c0*/  ULEA UR7, UR16, UR7, 0xa ;  /* 0x0000000710077291 */ /* 0x000fe4000f8e503f */
[----:B------:R-:W-:Y:S01]  /*31d0*/  ULEA UR26, UR16, UR9, 0xb ;  /* 0x00000009101a7291 */ /* 0x000fe2000f8e583f */
[----:B------:R-:W-:Y:S02]  /*31e0*/  UMOV UR11, 0x40000040 ;  /* 0x40000040000b7882 */ /* 0x000fe40000000000 */
[----:B------:R-:W-:Y:S01]  /*31f0*/  UMOV UR9, 0x40000040 ;  /* 0x4000004000097882 */ /* 0x000fe20000000000 */
[----:B------:R-:W-:Y:S01]  /*3200*/  UIADD3 UR6, UR6, 0x4, URZ ;  /* 0x0000000406067890 */ /* 0x000fe2000fffe03f */
[----:B------:R-:W-:-:S02]  /*3210*/  UMOV UR8, UR7 ;  /* 0x0000000700087c82 */ /* 0x000fc40008000000 */
[----:B------:R-:W-:Y:S02]  /*3220*/  UMOV UR10, UR26 ;  /* 0x0000001a000a7c82 */ /* 0x000fe40008000000 */
[----:B------:R-:W-:Y:S01]  /*3230*/  QGMMA.64x256x32.F32.E5M2.E5M2 R24, gdesc[UR8], R24, UP0 ;  /* 0x03e00000081879f3 */ /* 0x000fe2000bf03818 */
[----:B------:R-:W-:Y:S02]  /*3240*/  UIADD3 UR8, UR7, 0x2, URZ ;  /* 0x0000000207087890 */ /* 0x000fe4000fffe03f */
[----:B------:R-:W-:Y:S01]  /*3250*/  UIADD3 UR10, UR26, 0x2, URZ ;  /* 0x000000021a0a7890 */ /* 0x000fe2000fffe03f */
[----:B------:R-:W-:Y:S01]  /*3260*/  UMOV UR9, 0x40000040 ;  /* 0x4000004000097882 */ /* 0x000fe20000000000 */
[----:B------:R-:W-:Y:S01]  /*3270*/  UMOV UR11, 0x40000040 ;  /* 0x40000040000b7882 */ /* 0x000fe20000000000 */
[----:B------:R-:W-:-:S15]  /*3280*/  UISETP.NE.AND UP0, UPT, UR6, UR27, UPT ;  /* 0x0000001b0600728c */ /* 0x000fde000bf05270 */
[----:B------:R-:W-:-:S07]  /*3290*/  NOP ;  /* 0x0000000000007918 */ /* 0x000fce0000000000 */
[----:B------:R-:W-:Y:S01]  /*32a0*/  QGMMA.64x256x32.F32.E5M2.E5M2 R24, gdesc[UR8], R24 ;  /* 0x03e00000081879f3 */ /* 0x000fe20008703818 */
[----:B------:R-:W-:Y:S02]  /*32b0*/  UIADD3 UR8, UR7, 0x4, URZ ;  /* 0x0000000407087890 */ /* 0x000fe4000fffe03f */
[----:B------:R-:W-:Y:S01]  /*32c0*/  UIADD3 UR10, UR26, 0x4, URZ ;  /* 0x000000041a0a7890 */ /* 0x000fe2000fffe03f */
[----:B------:R-:W-:Y:S01]  /*32d0*/  UMOV UR9, 0x40000040 ;  /* 0x4000004000097882 */ /* 0x000fe20000000000 */
[----:B------:R-:W-:-:S15]  /*32e0*/  UMOV UR11, 0x40000040 ;  /* 0x40000040000b7882 */ /* 0x000fde0000000000 */
[----:B------:R-:W-:-:S08]  /*32f0*/  NOP ;  /* 0x0000000000007918 */ /* 0x000fd00000000000 */
[----:B------:R-:W-:Y:S01]  /*3300*/  QGMMA.64x256x32.F32.E5M2.E5M2 R24, gdesc[UR8], R24 ;  /* 0x03e00000081879f3 */ /* 0x000fe20008703818 */
[----:B------:R-:W-:Y:S02]  /*3310*/  UIADD3 UR8, UR7, 0x6, URZ ;  /* 0x0000000607087890 */ /* 0x000fe4000fffe03f */
[----:B------:R-:W-:Y:S01]  /*3320*/  UIADD3 UR10, UR26, 0x6, URZ ;  /* 0x000000061a0a7890 */ /* 0x000fe2000fffe03f */
[----:B------:R-:W-:Y:S01]  /*3330*/  UMOV UR9, 0x40000040 ;  /* 0x4000004000097882 */ /* 0x000fe20000000000 */
[----:B------:R-:W-:Y:S01]  /*3340*/  UMOV UR11, 0x40000040 ;  /* 0x40000040000b7882 */ /* 0x000fe20000000000 */
[----:B------:R-:W-:-:S06]  /*3350*/  USEL UR7, URZ, 0x1, UP0 ;  /* 0x000000013f077887 */ /* 0x000fcc0008000000 */
[----:B------:R-:W-:-:S15]  /*3360*/  ISETP.NE.AND P0, PT, RZ, UR7, PT ;  /* 0x00000007ff007c0c */ /* 0x000fde000bf05270 */
[----:B------:R-:W-:-:S01]  /*3370*/  NOP ;  /* 0x0000000000007918 */ /* 0x000fc20000000000 */
[----:B------:R-:W-:Y:S03]  /*3380*/  QGMMA.64x256x32.F32.E5M2.E5M2 R24, gdesc[UR8], R24, gsb0 ;  /* 0x03e00000081879f3 */ /* 0x000fe60008003818 */
[----:B------:R-:W-:Y:S02]  /*3390*/  WARPGROUP.DEPBAR.LE gsb0, 0x1 ;  /* 0x00008000000079c5 */ /* 0x000fe40000010100 */
[----:B------:R-:W-:Y:S05]  /*33a0*/  @!P0 BRA `(.L_x_28) ;  /* 0x0000000c00708947 */ /* 0x000fea0003800000 */
[----:B------:R-:W-:Y:S02]  /*33b0*/  WARPGROUP.DEPBAR.LE gsb0, 0x0 ;  /* 0x00008000000079c5 */ /* 0x000fe40000010000 */
[----:B-----5:R-:W-:-:S01]  /*33c0*/  FADD R227, R25, R227 ;  /* 0x000000e319e37221 */ /* 0x020fc20000000000 */
[----:B------:R-:W-:Y:S01]  /*33d0*/  FADD R226, R26, R226 ;  /* 0x000000e21ae27221 */ /* 0x000fe20000000000 */
[----:B------:R-:W-:-:S01]  /*33e0*/  FADD R225, R27, R225 ;  /* 0x000000e11be17221 */ /* 0x000fc20000000000 */
[----:B------:R-:W-:Y:S01]  /*33f0*/  FADD R224, R28, R224 ;  /* 0x000000e01ce07221 */ /* 0x000fe20000000000 */
[----:B------:R-:W-:-:S01]  /*3400*/  FADD R223, R29, R223 ;  /* 0x000000df1ddf7221 */ /* 0x000fc20000000000 */
[----:B------:R2:W-:Y:S01]  /*3410*/  STL [R1+0x88], R227 ;  /* 0x000088e301007387 */ /* 0x0005e20000100800 */
[----:B------:R-:W-:-:S01]  /*3420*/  FADD R222, R30, R222 ;  /* 0x000000de1ede7221 */ /* 0x000fc20000000000 */
[----:B------:R-:W-:Y:S01]  /*3430*/  FADD R221, R31, R221 ;  /* 0x000000dd1fdd7221 */ /* 0x000fe20000000000 */
[----:B------:R-:W-:-:S01]  /*3440*/  FADD R220, R32, R220 ;  /* 0x000000dc20dc7221 */ /* 0x000fc20000000000 */
[----:B------:R-:W-:Y:S01]  /*3450*/  FADD R219, R33, R219 ;  /* 0x000000db21db7221 */ /* 0x000fe20000000000 */
[----:B------:R-:W-:-:S01]  /*3460*/  FADD R218, R34, R218 ;  /* 0x000000da22da7221 */ /* 0x000fc20000000000 */
[----:B------:R-:W-:Y:S01]  /*3470*/  FADD R217, R35, R217 ;  /* 0x000000d923d97221 */ /* 0x000fe20000000000 */
[----:B------:R-:W-:-:S01]  /*3480*/  FADD R216, R36, R216 ;  /* 0x000000d824d87221 */ /* 0x000fc20000000000 */
[----:B------:R-:W-:Y:S01]  /*3490*/  FADD R215, R37, R215 ;  /* 0x000000d725d77221 */ /* 0x000fe20000000000 */
[----:B------:R-:W-:-:S01]  /*34a0*/  FADD R214, R38, R214 ;  /* 0x000000d626d67221 */ /* 0x000fc20000000000 */
[----:B--2---:R-:W2:Y:S01]  /*34b0*/  LDL.LU R227, [R1+0x28] ;  /* 0x0000280001e37983 */ /* 0x004ea20000300800 */
[----:B------:R-:W-:-:S01]  /*34c0*/  FADD R213, R39, R213 ;  /* 0x000000d527d57221 */ /* 0x000fc20000000000 */
[----:B------:R-:W-:Y:S01]  /*34d0*/  FADD R212, R40, R212 ;  /* 0x000000d428d47221 */ /* 0x000fe20000000000 */
[----:B------:R-:W-:-:S01]  /*34e0*/  FADD R211, R41, R211 ;  /* 0x000000d329d37221 */ /* 0x000fc20000000000 */
[----:B------:R3:W-:Y:S01]  /*34f0*/  STL [R1+0x8c], R226 ;  /* 0x00008ce201007387 */ /* 0x0007e20000100800 */
[----:B------:R-:W-:-:S03]  /*3500*/  FADD R228, R24, R228 ;  /* 0x000000e418e47221 */ /* 0x000fc60000000000 */
[----:B---3--:R-:W3:Y:S04]  /*3510*/  LDL.LU R226, [R1+0x24] ;  /* 0x0000240001e27983 */ /* 0x008ee80000300800 */
[----:B------:R4:W-:Y:S04]  /*3520*/  STL [R1+0x90], R225 ;  /* 0x000090e101007387 */ /* 0x0009e80000100800 */
[----:B----4-:R-:W4:Y:S04]  /*3530*/  LDL.LU R225, [R1+0x20] ;  /* 0x0000200001e17983 */ /* 0x010f280000300800 */
[----:B------:R0:W-:Y:S04]  /*3540*/  STL [R1+0x94], R224 ;  /* 0x000094e001007387 */ /* 0x0001e80000100800 */
[----:B0-----:R-:W4:Y:S04]  /*3550*/  LDL.LU R224, [R1+0x1c] ;  /* 0x00001c0001e07983 */ /* 0x001f280000300800 */
        /* <DEDUP_REMOVED lines=13> */
[----:B0-----:R-:W4:Y:S04]  /*3630*/  LDL.LU R217, [R1] ;  /* 0x0000000001d97983 */ /* 0x001f280000300800 */
[----:B------:R-:W-:Y:S04]  /*3640*/  STL [R1+0xb4], R216 ;  /* 0x0000b4d801007387 */ /* 0x000fe80000100800 */
[----:B------:R-:W-:Y:S04]  /*3650*/  STL [R1+0xb8], R215 ;  /* 0x0000b8d701007387 */ /* 0x000fe80000100800 */
[----:B------:R-:W-:Y:S04]  /*3660*/  STL [R1+0xbc], R214 ;  /* 0x0000bcd601007387 */ /* 0x000fe80000100800 */
[----:B------:R-:W-:Y:S04]  /*3670*/  STL [R1+0xc0], R213 ;  /* 0x0000c0d501007387 */ /* 0x000fe80000100800 */
[----:B------:R-:W-:Y:S04]  /*3680*/  STL [R1+0xc4], R212 ;  /* 0x0000c4d401007387 */ /* 0x000fe80000100800 */
[----:B------:R0:W-:Y:S01]  /*3690*/  STL [R1+0xc8], R211 ;  /* 0x0000c8d301007387 */ /* 0x0001e20000100800 */
[----:B--2---:R-:W-:-:S01]  /*36a0*/  FADD R227, R134, R227 ;  /* 0x000000e386e37221 */ /* 0x004fc20000000000 */
[----:B---3--:R-:W-:Y:S01]  /*36b0*/  FADD R226, R133, R226 ;  /* 0x000000e285e27221 */ /* 0x008fe20000000000 */
[----:B----4-:R-:W-:-:S01]  /*36c0*/  FADD R225, R132, R225 ;  /* 0x000000e184e17221 */ /* 0x010fc20000000000 */
[----:B------:R-:W-:Y:S01]  /*36d0*/  FADD R224, R131, R224 ;  /* 0x000000e083e07221 */ /* 0x000fe20000000000 */
[----:B------:R-:W-:-:S01]  /*36e0*/  FADD R223, R130, R223 ;  /* 0x000000df82df7221 */ /* 0x000fc20000000000 */
[----:B------:R-:W-:Y:S01]  /*36f0*/  FADD R222, R129, R222 ;  /* 0x000000de81de7221 */ /* 0x000fe20000000000 */
[----:B------:R-:W-:-:S01]  /*3700*/  FADD R221, R128, R221 ;  /* 0x000000dd80dd7221 */ /* 0x000fc20000000000 */
[----:B------:R-:W-:Y:S01]  /*3710*/  FADD R220, R127, R220 ;  /* 0x000000dc7fdc7221 */ /* 0x000fe20000000000 */
[----:B------:R-:W-:-:S01]  /*3720*/  FADD R219, R126, R219 ;  /* 0x000000db7edb7221 */ /* 0x000fc20000000000 */
[----:B------:R-:W-:Y:S01]  /*3730*/  FADD R218, R125, R218 ;  /* 0x000000da7dda7221 */ /* 0x000fe20000000000 */
[----:B------:R-:W-:-:S05]  /*3740*/  FADD R217, R124, R217 ;  /* 0x000000d97cd97221 */ /* 0x000fca0000000000 */
[----:B------:R2:W-:Y:S04]  /*3750*/  STL [R1], R217 ;  /* 0x000000d901007387 */ /* 0x0005e80000100800 */
[----:B------:R3:W-:Y:S04]  /*3760*/  STL [R1+0x4], R218 ;  /* 0x000004da01007387 */ /* 0x0007e80000100800 */
[----:B------:R4:W-:Y:S04]  /*3770*/  STL [R1+0x8], R219 ;  /* 0x000008db01007387 */ /* 0x0009e80000100800 */
[----:B------:R1:W-:Y:S04]  /*3780*/  STL [R1+0xc], R220 ;  /* 0x00000cdc01007387 */ /* 0x0003e80000100800 */
[----:B------:R1:W-:Y:S04]  /*3790*/  STL [R1+0x10], R221 ;  /* 0x000010dd01007387 */ /* 0x0003e80000100800 */
[----:B------:R1:W-:Y:S04]  /*37a0*/  STL [R1+0x14], R222 ;  /* 0x000014de01007387 */ /* 0x0003e80000100800 */
[----:B------:R1:W-:Y:S04]  /*37b0*/  STL [R1+0x18], R223 ;  /* 0x000018df01007387 */ /* 0x0003e80000100800 */
[----:B------:R1:W-:Y:S04]  /*37c0*/  STL [R1+0x1c], R224 ;  /* 0x00001ce001007387 */ /* 0x0003e80000100800 */
[----:B0-----:R-:W4:Y:S04]  /*37d0*/  LDL.LU R211, [R1+0x2c] ;  /* 0x00002c0001d37983 */ /* 0x001f280000300800 */
[----:B------:R0:W-:Y:S04]  /*37e0*/  STL [R1+0x20], R225 ;  /* 0x000020e101007387 */ /* 0x0001e80000100800 */
[----:B------:R-:W4:Y:S04]  /*37f0*/  LDL.LU R212, [R1+0x30] ;  /* 0x0000300001d47983 */ /* 0x000f280000300800 */
[----:B------:R0:W-:Y:S04]  /*3800*/  STL [R1+0x24], R226 ;  /* 0x000024e201007387 */ /* 0x0001e80000100800 */
[----:B------:R-:W4:Y:S04]  /*3810*/  LDL.LU R213, [R1+0x34] ;  /* 0x0000340001d57983 */ /* 0x000f280000300800 */
[----:B------:R0:W-:Y:S04]  /*3820*/  STL [R1+0x28], R227 ;  /* 0x000028e301007387 */ /* 0x0001e80000100800 */
[----:B------:R-:W4:Y:S04]  /*3830*/  LDL.LU R214, [R1+0x38] ;  /* 0x0000380001d67983 */ /* 0x000f280000300800 */
[----:B------:R-:W4:Y:S04]  /*3840*/  LDL.LU R215, [R1+0x3c] ;  /* 0x00003c0001d77983 */ /* 0x000f280000300800 */
[----:B------:R-:W4:Y:S04]  /*3850*/  LDL.LU R216, [R1+0x40] ;  /* 0x0000400001d87983 */ /* 0x000f280000300800 */
[----:B--2---:R-:W2:Y:S04]  /*3860*/  LDL.LU R217, [R1+0x44] ;  /* 0x0000440001d97983 */ /* 0x004ea80000300800 */
[----:B---3--:R-:W3:Y:S04]  /*3870*/  LDL.LU R218, [R1+0x48] ;  /* 0x0000480001da7983 */ /* 0x008ee80000300800 */
[----:B----4-:R-:W4:Y:S04]  /*3880*/  LDL.LU R219, [R1+0x4c] ;  /* 0x00004c0001db7983 */ /* 0x010f280000300800 */
[----:B-1----:R-:W4:Y:S04]  /*3890*/  LDL.LU R220, [R1+0x50] ;  /* 0x0000500001dc7983 */ /* 0x002f280000300800 */
[----:B------:R-:W4:Y:S04]  /*38a0*/  LDL.LU R221, [R1+0x54] ;  /* 0x0000540001dd7983 */ /* 0x000f280000300800 */
[----:B------:R-:W4:Y:S04]  /*38b0*/  LDL.LU R222, [R1+0x58] ;  /* 0x0000580001de7983 */ /* 0x000f280000300800 */
[----:B------:R-:W4:Y:S04]  /*38c0*/  LDL.LU R223, [R1+0x5c] ;  /* 0x00005c0001df7983 */ /* 0x000f280000300800 */
[----:B------:R-:W4:Y:S04]  /*38d0*/  LDL.LU R224, [R1+0x60] ;  /* 0x0000600001e07983 */ /* 0x000f280000300800 */
[----:B0-----:R-:W4:Y:S04]  /*38e0*/  LDL.LU R225, [R1+0x64] ;  /* 0x0000640001e17983 */ /* 0x001f280000300800 */
[----:B------:R-:W4:Y:S04]  /*38f0*/  LDL.LU R226, [R1+0x68] ;  /* 0x0000680001e27983 */ /* 0x000f280000300800 */
[----:B------:R-:W4:Y:S01]  /*3900*/  LDL.LU R227, [R1+0x6c] ;  /* 0x00006c0001e37983 */ /* 0x000f220000300800 */
[----:B------:R-:W-:-:S05]  /*3910*/  FADD R211, R135, R211 ;  /* 0x000000d387d37221 */ /* 0x000fca0000000000 */
[----:B------:R0:W-:Y:S01]  /*3920*/  STL [R1+0x2c], R211 ;  /* 0x00002cd301007387 */ /* 0x0001e20000100800 */
[----:B------:R-:W-:-:S03]  /*3930*/  FADD R212, R136, R212 ;  /* 0x000000d488d47221 */ /* 0x000fc60000000000 */
[----:B0-----:R0:W5:Y:S01]  /*3940*/  LDL.LU R211, [R1+0xc8] ;  /* 0x0000c80001d37983 */ /* 0x0011620000300800 */
[----:B------:R-:W-:-:S03]  /*3950*/  FADD R213, R137, R213 ;  /* 0x000000d589d57221 */ /* 0x000fc60000000000 */
[----:B------:R1:W-:Y:S01]  /*3960*/  STL [R1+0x30], R212 ;  /* 0x000030d401007387 */ /* 0x0003e20000100800 */
[----:B------:R-:W-:-:S01]  /*3970*/  FADD R214, R138, R214 ;  /* 0x000000d68ad67221 */ /* 0x000fc20000000000 */
[----:B------:R-:W-:Y:S02]  /*3980*/  FADD R215, R139, R215 ;  /* 0x000000d78bd77221 */ /* 0x000fe40000000000 */
[----:B-1----:R0:W5:Y:S01]  /*3990*/  LDL.LU R212, [R1+0xc4] ;  /* 0x0000c40001d47983 */ /* 0x0021620000300800 */
[----:B------:R-:W-:-:S03]  /*39a0*/  FADD R216, R140, R216 ;  /* 0x000000d88cd87221 */ /* 0x000fc60000000000 */
[----:B------:R1:W-:Y:S01]  /*39b0*/  STL [R1+0x34], R213 ;  /* 0x000034d501007387 */ /* 0x0003e20000100800 */
[----:B--2---:R-:W-:-:S03]  /*39c0*/  FADD R217, R141, R217 ;  /* 0x000000d98dd97221 */ /* 0x004fc60000000000 */
[----:B-1----:R0:W5:Y:S01]  /*39d0*/  LDL.LU R213, [R1+0xc0] ;  /* 0x0000c00001d57983 */ /* 0x0021620000300800 */
[----:B---3--:R-:W-:-:S03]  /*39e0*/  FADD R218, R142, R218 ;  /* 0x000000da8eda7221 */ /* 0x008fc60000000000 */
[----:B------:R1:W-:Y:S01]  /*39f0*/  STL [R1+0x38], R214 ;  /* 0x000038d601007387 */ /* 0x0003e20000100800 */
[----:B----4-:R-:W-:-:S01]  /*3a00*/  FADD R219, R143, R219 ;  /* 0x000000db8fdb7221 */ /* 0x010fc20000000000 */
[----:B------:R-:W-:Y:S02]  /*3a10*/  FADD R220, R144, R220 ;  /* 0x000000dc90dc7221 */ /* 0x000fe40000000000 */
[----:B-1----:R0:W5:Y:S04]  /*3a20*/  LDL.LU R214, [R1+0xbc] ;  /* 0x0000bc0001d67983 */ /* 0x0021680000300800 */
[----:B------:R1:W-:Y:S01]  /*3a30*/  STL [R1+0x3c], R215 ;  /* 0x00003cd701007387 */ /* 0x0003e20000100800 */
[----:B------:R-:W-:-:S01]  /*3a40*/  FADD R221, R145, R221 ;  /* 0x000000dd91dd7221 */ /* 0x000fc20000000000 */
[----:B------:R-:W-:-:S02]  /*3a50*/  FADD R222, R146, R222 ;  /* 0x000000de92de7221 */ /* 0x000fc40000000000 */
[----:B-1----:R0:W5:Y:S04]  /*3a60*/  LDL.LU R215, [R1+0xb8] ;  /* 0x0000b80001d77983 */ /* 0x0021680000300800 */
[----:B------:R1:W-:Y:S01]  /*3a70*/  STL [R1+0x40], R216 ;  /* 0x000040d801007387 */ /* 0x0003e20000100800 */
[----:B------:R-:W-:-:S03]  /*3a80*/  FADD R223, R147, R223 ;  /* 0x000000df93df7221 */ /* 0x000fc60000000000 */
        /* <DEDUP_REMOVED lines=13> */
[----:B------:R1:W-:Y:S04]  /*3b60*/  STL [R1+0x54], R221 ;  /* 0x000054dd01007387 */ /* 0x0003e80000100800 */
        /* <DEDUP_REMOVED lines=12> */
[----:B-1----:R0:W5:Y:S01]  /*3c30*/  LDL.LU R227, [R1+0x88] ;  /* 0x0000880001e37983 */ /* 0x0021620000300800 */
        /* <DEDUP_REMOVED lines=82> */
[----:B0-----:R-:W-:-:S06]  /*4160*/  UMOV UR6, URZ ;  /* 0x0000003f00067c82 */ /* 0x001fcc0008000000 */
.L_x_28:
[----:B------:R-:W-:Y:S05]  /*4170*/  @!P1 BRA `(.L_x_29) ;  /* 0x0000000000049947 */ /* 0x000fea0003800000 */
[----:B------:R-:W-:Y:S01]  /*4180*/  BPT.TRAP 0x1 ;  /* 0x000000040000795c */ /* 0x000fe20000300000 */
.L_x_29:
[----:B------:R2:W-:Y:S04]  /*4190*/  STL [R1+0x8c], R2 ;  /* 0x00008c0201007387 */ /* 0x0005e80000100800 */
[----:B--2---:R-:W2:Y:S04]  /*41a0*/  LDL R2, [R1+0x70] ;  /* 0x0000700001027983 */ /* 0x004ea80000100800 */
[----:B-----5:R3:W-:Y:S04]  /*41b0*/  STL [R1+0x88], R0 ;  /* 0x0000880001007387 */ /* 0x0207e80000100800 */
[----:B---3--:R-:W3:Y:S01]  /*41c0*/  LDL R0, [R1+0x74] ;  /* 0x0000740001007983 */ /* 0x008ee20000100800 */
[----:B-1----:R-:W-:Y:S01]  /*41d0*/  IMAD.U32 R229, RZ, RZ, UR25 ;  /* 0x00000019ffe57e24 */ /* 0x002fe2000f8e00ff */
[----:B--2---:R-:W-:-:S02]  /*41e0*/  ISETP.NE.AND P0, PT, R2, RZ, PT ;  /* 0x000000ff0200720c */ /* 0x004fc40003f05270 */
[----:B------:R1:W5:Y:S11]  /*41f0*/  LDL.LU R2, [R1+0x8c] ;  /* 0x00008c0001027983 */ /* 0x0003760000300800 */
[----:B------:R-:W-:-:S05]  /*4200*/  @P0 LEA R229, R229, UR14, 0x3 ;  /* 0x0000000ee5e50c11 */ /* 0x000fca000f8e18ff */
[----:B------:R-:W-:-:S05]  /*4210*/  @P0 VIADD R229, R229, 0x20 ;  /* 0x00000020e5e50836 */ /* 0x000fca0000000000 */
[----:B---3--:R-:W-:Y:S02]  /*4220*/  @P0 PRMT R229, R0, 0x654, R229 ;  /* 0x0000065400e50816 */ /* 0x008fe400000000e5 */
[----:B------:R1:W5:Y:S01]  /*4230*/  LDL.LU R0, [R1+0x88] ;  /* 0x0000880001007983 */ /* 0x0003620000300800 */
[----:B------:R-:W-:Y:S01]  /*4240*/  UISETP.GT.U32.AND UP0, UPT, UR13, 0x1, UPT ;  /* 0x000000010d00788c */ /* 0x000fe2000bf04070 */
[----:B------:R1:W-:Y:S05]  /*4250*/  @P0 SYNCS.ARRIVE.TRANS64.RED.A1T0 RZ, [R229+URZ], RZ ;  /* 0x000000ffe5ff09a7 */ /* 0x0003ea000810043f */
[----:B------:R-:W-:-:S13]  /*4260*/  PLOP3.LUT P0, PT, PT, PT, UP0, 0x80, 0x0 ;  /* 0x000000000000781c */ /* 0x000fda0003f0f008 */
[----:B-1----:R-:W-:Y:S05]  /*4270*/  @P0 BRA `(.L_x_30) ;  /* 0x0000000000040947 */ /* 0x002fea0003800000 */
[----:B------:R-:W-:Y:S01]  /*4280*/  BPT.TRAP 0x1 ;  /* 0x000000040000795c */ /* 0x000fe20000300000 */
.L_x_30:
[----:B------:R-:W-:Y:S02]  /*4290*/  UISETP.GT.AND UP2, UPT, UR24, 0x1, UPT ;  /* 0x000000011800788c */ /* 0x000fe4000bf44270 */
[----:B------:R-:W-:Y:S02]  /*42a0*/  UIADD3 UR16, UR16, 0x1, URZ ;  /* 0x0000000110107890 */ /* 0x000fe4000fffe03f */
[----:B------:R-:W-:Y:S02]  /*42b0*/  UIADD3 UR25, UR25, 0x1, URZ ;  /* 0x0000000119197890 */ /* 0x000fe4000fffe03f */
[----:B------:R-:W-:Y:S01]  /*42c0*/  PLOP3.LUT P0, PT, PT, PT, UP2, 0x80, 0x0 ;  /* 0x000000000000781c */ /* 0x000fe20003f0f028 */
[----:B------:R-:W-:Y:S02]  /*42d0*/  UISETP.NE.AND UP0, UPT, UR16, 0x4, UPT ;  /* 0x000000041000788c */ /* 0x000fe4000bf05270 */
[----:B------:R-:W-:Y:S02]  /*42e0*/  UIADD3 UR9, UR24, -0x1, URZ ;  /* 0xffffffff18097890 */ /* 0x000fe4000fffe03f */
[----:B------:R-:W-:-:S02]  /*42f0*/  USEL UR8, URZ, 0x1, UP0 ;  /* 0x000000013f087887 */ /* 0x000fc40008000000 */
[----:B------:R-:W-:Y:S02]  /*4300*/  UISETP.NE.AND UP1, UPT, UR25, 0x4, UPT ;  /* 0x000000041900788c */ /* 0x000fe4000bf25270 */
[----:B------:R-:W-:Y:S02]  /*4310*/  ULOP3.LUT UR17, UR17, UR8, URZ, 0x3c, !UPT ;  /* 0x0000000811117292 */ /* 0x000fe4000f8e3c3f */
[----:B------:R-:W-:Y:S02]  /*4320*/  USEL UR16, UR16, URZ, UP0 ;  /* 0x0000003f10107287 */ /* 0x000fe40008000000 */
[----:B------:R-:W-:Y:S01]  /*4330*/  USEL UR25, UR25, URZ, UP1 ;  /* 0x0000003f19197287 */ /* 0x000fe20008800000 */
[----:B------:R-:W-:Y:S01]  /*4340*/  UMOV UR8, 0x1 ;  /* 0x0000000100087882 */ /* 0x000fe20000000000 */
[----:B------:R-:W-:Y:S01]  /*4350*/  UMOV UR24, UR9 ;  /* 0x0000000900187c82 */ /* 0x000fe20008000000 */
[----:B------:R-:W-:Y:S09]  /*4360*/  @P0 BRA `(.L_x_31) ;  /* 0xffffffec00300947 */ /* 0x000ff2000383ffff */
.L_x_23:
[----:B------:R-:W-:-:S04]  /*4370*/  UISETP.NE.AND UP0, UPT, UR6, URZ, UPT ;  /* 0x0000003f0600728c */ /* 0x000fc8000bf05270 */
[----:B------:R-:W-:-:S06]  /*4380*/  USEL UR6, URZ, 0x1, !UP0 ;  /* 0x000000013f067887 */ /* 0x000fcc000c000000 */
[----:B------:R-:W-:-:S13]  /*4390*/  ISETP.NE.AND P0, PT, RZ, UR6, PT ;  /* 0x00000006ff007c0c */ /* 0x000fda000bf05270 */
[----:B------:R-:W-:Y:S05]  /*43a0*/  @!P0 BRA `(.L_x_32) ;  /* 0x0000000c00c48947 */ /* 0x000fea0003800000 */
[----:B------:R-:W-:Y:S02]  /*43b0*/  WARPGROUP.DEPBAR.LE gsb0, 0x0 ;  /* 0x00008000000079c5 */ /* 0x000fe40000010000 */
[----:B-----5:R-:W-:Y:S01]  /*43c0*/  FADD R227, R25, R227 ;  /* 0x000000e319e37221 */ /* 0x020fe20000000000 */
[----:B------:R-:W-:-:S04]  /*43d0*/  FADD R228, R24, R228 ;  /* 0x000000e418e47221 */ /* 0x000fc80000000000 */
[----:B------:R1:W-:Y:S04]  /*43e0*/  STL [R1+0x88], R227 ;  /* 0x000088e301007387 */ /* 0x0003e80000100800 */
[----:B-1----:R-:W2:Y:S04]  /*43f0*/  LDL.LU R227, [R1+0x6c] ;  /* 0x00006c0001e37983 */ /* 0x002ea80000300800 */
[----:B--2---:R1:W-:Y:S04]  /*4400*/  STL [R1+0x8c], R227 ;  /* 0x00008ce301007387 */ /* 0x0043e80000100800 */
        /* <DEDUP_REMOVED lines=52> */
[----:B-1----:R-:W2:Y:S01]  /*4750*/  LDL.LU R227, [R1] ;  /* 0x0000000001e37983 */ /* 0x002ea20000300800 */
[----:B------:R-:W-:Y:S01]  /*4760*/  FADD R226, R26, R226 ;  /* 0x000000e21ae27221 */ /* 0x000fe20000000000 */
        /* <DEDUP_REMOVED lines=97> */
[----:B--2---:R-:W-:-:S05]  /*4d80*/  FADD R227, R124, R227 ;  /* 0x000000e37ce37221 */ /* 0x004fca0000000000 */
[----:B------:R1:W-:Y:S04]  /*4d90*/  STL [R1], R227 ;  /* 0x000000e301007387 */ /* 0x0003e80000100800 */
[----:B-1----:R-:W2:Y:S02]  /*4da0*/  LDL.LU R227, [R1+0xf4] ;  /* 0x0000f40001e37983 */ /* 0x002ea40000300800 */
[----:B--2---:R-:W-:-:S05]  /*4db0*/  FADD R227, R125, R227 ;  /* 0x000000e37de37221 */ /* 0x004fca0000000000 */
[----:B------:R1:W-:Y:S04]  /*4dc0*/  STL [R1+0x4], R227 ;  /* 0x000004e301007387 */ /* 0x0003e80000100800 */
        /* <DEDUP_REMOVED lines=78> */
[----:B-1----:R1:W5:Y:S02]  /*52b0*/  LDL.LU R227, [R1+0x88] ;  /* 0x0000880001e37983 */ /* 0x0023640000300800 */
.L_x_32:
[----:B------:R-:W-:Y:S02]  /*52c0*/  WARPGROUP.DEPBAR.LE gsb0, 0x0 ;  /* 0x00008000000079c5 */ /* 0x000fe40000010000 */
[----:B------:R-:W2:Y:S02]  /*52d0*/  LDC R24, c[0x0][0x28c] ;  /* 0x0000a300ff187b82 */ /* 0x000ea40000000800 */
[----:B--2---:R-:W-:-:S13]  /*52e0*/  ISETP.GE.AND P0, PT, R24, 0x1, PT ;  /* 0x000000011800780c */ /* 0x004fda0003f06270 */
[----:B------:R-:W-:Y:S05]  /*52f0*/  @!P0 BRA `(.L_x_33) ;  /* 0x0000000000688947 */ /* 0x000fea0003800000 */
[----:B------:R-:W-:-:S06]  /*5300*/  UISETP.NE.AND UP0, UPT, UR23, 0x3, UPT ;  /* 0x000000031700788c */ /* 0x000fcc000bf05270 */
[----:B------:R-:W-:-:S13]  /*5310*/  PLOP3.LUT P0, PT, PT, PT, UP0, 0x80, 0x0 ;  /* 0x000000000000781c */ /* 0x000fda0003f0f008 */
[----:B------:R-:W-:Y:S05]  /*5320*/  @!P0 BRA `(.L_x_34) ;  /* 0x0000000000048947 */ /* 0x000fea0003800000 */
[----:B------:R-:W-:Y:S01]  /*5330*/  BPT.TRAP 0x1 ;  /* 0x000000040000795c */ /* 0x000fe20000300000 */
.L_x_34:
[----:B-----5:R2:W-:Y:S04]  /*5340*/  STL [R1+0x8c], R2 ;  /* 0x00008c0201007387 */ /* 0x0205e80000100800 */
[----:B--2---:R-:W2:Y:S04]  /*5350*/  LDL R2, [R1+0x70] ;  /* 0x0000700001027983 */ /* 0x004ea80000100800 */
[----:B------:R3:W-:Y:S04]  /*5360*/  STL [R1+0x88], R0 ;  /* 0x0000880001007387 */ /* 0x0007e80000100800 */
[----:B---3--:R-:W3:Y:S01]  /*5370*/  LDL R0, [R1+0x74] ;  /* 0x0000740001007983 */ /* 0x008ee20000100800 */
[----:B------:R-:W-:Y:S01]  /*5380*/  UISETP.LT.AND UP1, UPT, UR12, 0x1, UPT ;  /* 0x000000010c00788c */ /* 0x000fe2000bf21270 */
[----:B------:R-:W-:Y:S01]  /*5390*/  IMAD.U32 R25, RZ, RZ, UR14 ;  /* 0x0000000eff197e24 */ /* 0x000fe2000f8e00ff */
[----:B--2---:R-:W-:-:S02]  /*53a0*/  ISETP.NE.AND P0, PT, R2, RZ, PT ;  /* 0x000000ff0200720c */ /* 0x004fc40003f05270 */
[----:B------:R2:W5:Y:S11]  /*53b0*/  LDL.LU R2, [R1+0x8c] ;  /* 0x00008c0001027983 */ /* 0x0005760000300800 */
[----:B------:R-:W-:-:S05]  /*53c0*/  VOTEU.ANY UP0, P0 ;  /* 0x00000000003f7886 */ /* 0x000fca0000000100 */
[----:B------:R-:W-:-:S04]  /*53d0*/  @UP0 USEL UR6, UR12, 0x1, UP1 ;  /* 0x000000010c060887 */ /* 0x000fc80008800000 */
[----:B------:R-:W-:-:S06]  /*53e0*/  @UP0 UIADD3 UR6, UR5, UR12, -UR6 ;  /* 0x0000000c05060290 */ /* 0x000fcc000fffe806 */
[----:B------:R-:W-:-:S04]  /*53f0*/  IMAD.U32 R24, RZ, RZ, UR6 ;  /* 0x00000006ff187e24 */ /* 0x000fc8000f8e00ff */
[----:B------:R-:W-:-:S05]  /*5400*/  @P0 IMAD.SHL.U32 R24, R24, 0x8, RZ ;  /* 0x0000000818180824 */ /* 0x000fca00078e00ff */
[----:B------:R-:W-:-:S04]  /*5410*/  @P0 LOP3.LUT R24, R24, 0x18, RZ, 0xc0, !PT ;  /* 0x0000001818180812 */ /* 0x000fc800078ec0ff */
[----:B------:R-:W-:-:S04]  /*5420*/  @P0 IADD3 R24, R25, 0x20, R24 ;  /* 0x0000002019180810 */ /* 0x000fc80007ffe018 */
[----:B---3--:R-:W-:Y:S02]  /*5430*/  @P0 PRMT R24, R0, 0x654, R24 ;  /* 0x0000065400180816 */ /* 0x008fe40000000018 */
[----:B------:R2:W5:Y:S01]  /*5440*/  LDL.LU R0, [R1+0x88] ;  /* 0x0000880001007983 */ /* 0x0005620000300800 */
[----:B------:R-:W-:Y:S01]  /*5450*/  UISETP.GT.U32.AND UP0, UPT, UR13, 0x1, UPT ;  /* 0x000000010d00788c */ /* 0x000fe2000bf04070 */
[----:B------:R2:W-:Y:S05]  /*5460*/  @P0 SYNCS.ARRIVE.TRANS64.RED.A1T0 RZ, [R24+URZ], RZ ;  /* 0x000000ff18ff09a7 */ /* 0x0005ea000810043f */
[----:B------:R-:W-:-:S13]  /*5470*/  PLOP3.LUT P0, PT, PT, PT, UP0, 0x80, 0x0 ;  /* 0x000000000000781c */ /* 0x000fda0003f0f008 */
[----:B--2---:R-:W-:Y:S05]  /*5480*/  @P0 BRA `(.L_x_33) ;  /* 0x0000000000040947 */ /* 0x004fea0003800000 */
[----:B------:R-:W-:Y:S01]  /*5490*/  BPT.TRAP 0x1 ;  /* 0x000000040000795c */ /* 0x000fe20000300000 */
.L_x_33:
[----:B------:R-:W-:Y:S01]  /*54a0*/  STL [R1+0x90], R3 ;  /* 0x0000900301007387 */ /* 0x000fe20000100800 */
[----:B------:R-:W2:Y:S01]  /*54b0*/  LDC R28, c[0x0][0x288] ;  /* 0x0000a200ff1c7b82 */ /* 0x000ea20000000800 */
[----:B------:R-:W-:Y:S02]  /*54c0*/  ULDC UR6, c[0x0][0x284] ;  /* 0x0000a10000067ab9 */ /* 0x000fe40000000800 */
[----:B-----5:R3:W-:Y:S04]  /*54d0*/  STL [R1+0x8c], R2 ;  /* 0x00008c0201007387 */ /* 0x0207e80000100800 */
[----:B---3--:R-:W3:Y:S04]  /*54e0*/  LDL.LU R2, [R1+0x84] ;  /* 0x0000840001027983 */ /* 0x008ee80000300800 */
[----:B------:R4:W-:Y:S01]  /*54f0*/  STL [R1+0x88], R0 ;  /* 0x0000880001007387 */ /* 0x0009e20000100800 */
[----:B------:R-:W0:Y:S03]  /*5500*/  S2R R3, SR_TID.X ;  /* 0x0000000000037919 */ /* 0x000e260000002100 */
[----:B----4-:R-:W4:Y:S01]  /*5510*/  LDL.LU R0, [R1+0x80] ;  /* 0x0000800001007983 */ /* 0x010f220000300800 */
[----:B0-----:R-:W-:-:S02]  /*5520*/  SHF.R.U32.HI R24, RZ, 0x2, R3 ;  /* 0x00000002ff187819 */ /* 0x001fc40000011603 */
[----:B------:R-:W-:Y:S02]  /*5530*/  LOP3.LUT R26, R3, 0x60, RZ, 0xc0, !PT ;  /* 0x00000060031a7812 */ /* 0x000fe400078ec0ff */
[----:B------:R-:W-:Y:S02]  /*5540*/  SHF.R.U32.HI R27, RZ, 0x7, R3 ;  /* 0x00000007ff1b7819 */ /* 0x000fe40000011603 */
[----:B------:R-:W-:Y:S02]  /*5550*/  LOP3.LUT R25, R24, 0x7, RZ, 0xc0, !PT ;  /* 0x0000000718197812 */ /* 0x000fe400078ec0ff */
[----:B------:R-:W-:Y:S02]  /*5560*/  SHF.R.U32.HI R26, RZ, 0x1, R26 ;  /* 0x00000001ff1a7819 */ /* 0x000fe4000001161a */
[----:B------:R-:W-:Y:S02]  /*5570*/  LOP3.LUT R24, R27, 0x1, RZ, 0xc0, !PT ;  /* 0x000000011b187812 */ /* 0x000fe400078ec0ff */
[----:B------:R-:W-:-:S03]  /*5580*/  IADD3 R27, RZ, -R26, -R25 ;  /* 0x8000001aff1b7210 */ /* 0x000fc60007ffe819 */
[C---:B------:R-:W-:Y:S02]  /*5590*/  IMAD.SHL.U32 R30, R24.reuse, 0x40, RZ ;  /* 0x00000040181e7824 */ /* 0x040fe400078e00ff */
[----:B------:R-:W-:Y:S01]  /*55a0*/  IMAD R29, R24, -0x40, R27 ;  /* 0xffffffc0181d7824 */ /* 0x000fe200078e021b */
[C---:B------:R-:W-:Y:S01]  /*55b0*/  LOP3.LUT R24, R3.reuse, 0x3, RZ, 0xc0, !PT ;  /* 0x0000000303187812 */ /* 0x040fe200078ec0ff */
[----:B------:R-:W-:Y:S01]  /*55c0*/  IMAD.SHL.U32 R27, R3, 0x2, RZ ;  /* 0x00000002031b7824 */ /* 0x000fe200078e00ff */
[----:B------:R-:W-:Y:S01]  /*55d0*/  LOP3.LUT R25, R30, 0x40, R25, 0xe2, !PT ;  /* 0x000000401e197812 */ /* 0x000fe200078ee219 */
[----:B------:R0:W5:Y:S03]  /*55e0*/  LDL.LU R3, [R1+0x90] ;  /* 0x0000900001037983 */ /* 0x0001660000300800 */
[----:B------:R-:W-:Y:S01]  /*55f0*/  LOP3.LUT R27, R27, 0x6, RZ, 0xc0, !PT ;  /* 0x000000061b1b7812 */ /* 0x000fe200078ec0ff */
[----:B--2---:R-:W-:-:S02]  /*5600*/  IMAD R24, R24, -0x2, R28 ;  /* 0xfffffffe18187824 */ /* 0x004fc400078e021c */
[C---:B---3--:R-:W-:Y:S02]  /*5610*/  IMAD.SHL.U32 R30, R2.reuse, 0x80, RZ ;  /* 0x00000080021e7824 */ /* 0x048fe400078e00ff */
[----:B------:R-:W-:Y:S02]  /*5620*/  IMAD.WIDE R32, R2, 0x80, RZ ;  /* 0x0000008002207825 */ /* 0x000fe400078e02ff */
[----:B------:R0:W5:Y:S02]  /*5630*/  LDL.LU R2, [R1+0x8c] ;  /* 0x00008c0001027983 */ /* 0x0001640000300800 */
[----:B----4-:R-:W-:-:S05]  /*5640*/  IMAD.SHL.U32 R35, R0, 0x100, RZ ;  /* 0x0000010000237824 */ /* 0x010fca00078e00ff */
[----:B------:R-:W-:Y:S02]  /*5650*/  ISETP.GE.AND P0, PT, R35, R28, PT ;  /* 0x0000001c2300720c */ /* 0x000fe40003f06270 */
[----:B------:R-:W-:Y:S02]  /*5660*/  PRMT R28, R27, 0x6540, R0 ;  /* 0x000065401b1c7816 */ /* 0x000fe40000000000 */
[----:B------:R0:W5:Y:S01]  /*5670*/  LDL.LU R0, [R1+0x88] ;  /* 0x0000880001007983 */ /* 0x0001620000300800 */
[C---:B------:R-:W-:Y:S02]  /*5680*/  ISETP.GE.OR P0, PT, R30.reuse, UR6, P0 ;  /* 0x000000061e007c0c */ /* 0x040fe40008706670 */
[----:B------:R-:W-:Y:S01]  /*5690*/  IADD3 R38, -R30, UR6, R29 ;  /* 0x000000061e267c10 */ /* 0x000fe2000fffe11d */
[----:B------:R-:W-:Y:S01]  /*56a0*/  IMAD.IADD R35, R24, 0x1, -R35 ;  /* 0x0000000118237824 */ /* 0x000fe200078e0a23 */
[----:B------:R-:W-:Y:S01]  /*56b0*/  LOP3.LUT R39, R32, R25, R26, 0xfe, !PT ;  /* 0x0000001920277212 */ /* 0x000fe200078efe1a */
[----:B------:R-:W-:-:S08]  /*56c0*/  IMAD.MOV.U32 R34, RZ, RZ, -0x1 ;  /* 0xffffffffff227424 */ /* 0x000fd000078e00ff */
[----:B0-----:R-:W-:Y:S05]  /*56d0*/  @P0 BRA `(.L_x_35) ;  /* 0x0000008c00ac0947 */ /* 0x001fea0003800000 */
[----:B------:R-:W0:Y:S01]  /*56e0*/  LDC.64 R26, c[0x0][0x5c8] ;  /* 0x00017200ff1a7b82 */ /* 0x000e220000000a00 */
[----:B------:R-:W-:Y:S01]  /*56f0*/  USHF.R.S32.HI UR7, URZ, 0x1f, UR22 ;  /* 0x0000001f3f077899 */ /* 0x000fe20008011416 */
[--C-:B------:R-:W-:Y:S01]  /*5700*/  SHF.R.S32.HI R29, RZ, 0x1f, R28.reuse ;  /* 0x0000001fff1d7819 */ /* 0x100fe2000001141c */
[----:B------:R-:W-:Y:S01]  /*5710*/  ULDC.64 UR8, c[0x0][0x5d0] ;  /* 0x0001740000087ab9 */ /* 0x000fe20000000a00 */
[----:B------:R-:W-:Y:S01]  /*5720*/  BSSY B0, `(.L_x_35) ;  /* 0x00008e6000007945 */ /* 0x000fe20003800000 */
[----:B------:R-:W-:Y:S02]  /*5730*/  UIMAD UR6, UR7, UR8, URZ ;  /* 0x00000008070672a4 */ /* 0x000fe4000f8e023f */
[----:B------:R-:W-:Y:S02]  /*5740*/  IMAD.U32 R25, RZ, RZ, UR8 ;  /* 0x00000008ff197e24 */ /* 0x000fe4000f8e00ff */
[----:B------:R-:W-:Y:S02]  /*5750*/  UIMAD UR6, UR22, UR9, UR6 ;  /* 0x00000009160672a4 */ /* 0x000fe4000f8e0206 */
[----:B------:R-:W-:Y:S01]  /*5760*/  IMAD.WIDE.U32 R24, R25, UR22, R28 ;  /* 0x0000001619187c25 */ /* 0x000fe2000f8e001c */
[----:B------:R-:W-:-:S03]  /*5770*/  ULDC.64 UR8, c[0x0][0x5c0] ;  /* 0x0001700000087ab9 */ /* 0x000fc60000000a00 */
[----:B------:R-:W-:Y:S02]  /*5780*/  VIADD R25, R25, UR6 ;  /* 0x0000000619197c36 */ /* 0x000fe40008000000 */
[-C--:B0-----:R-:W-:Y:S02]  /*5790*/  IMAD R30, R33, R26.reuse, RZ ;  /* 0x0000001a211e7224 */ /* 0x081fe400078e02ff */
[----:B------:R-:W-:-:S04]  /*57a0*/  IMAD.WIDE.U32 R24, R39, R26, R24 ;  /* 0x0000001a27187225 */ /* 0x000fc800078e0018 */
[----:B------:R-:W-:-:S04]  /*57b0*/  IMAD R31, R39, R27, R30 ;  /* 0x0000001b271f7224 */ /* 0x000fc800078e021e */
[----:B------:R-:W-:Y:S01]  /*57c0*/  IMAD.IADD R30, R25, 0x1, R31 ;  /* 0x00000001191e7824 */ /* 0x000fe200078e021f */
[----:B------:R-:W-:Y:S02]  /*57d0*/  LEA R25, P0, R26, R24, 0x3 ;  /* 0x000000181a197211 */ /* 0x000fe400078018ff */
[----:B------:R-:W-:Y:S02]  /*57e0*/  IADD3 R24, P1, R24, UR8, RZ ;  /* 0x0000000818187c10 */ /* 0x000fe4000ff3e0ff */
[----:B------:R-:W-:Y:S02]  /*57f0*/  LEA.HI.X R27, R26, R30, R27, 0x3, P0 ;  /* 0x0000001e1a1b7211 */ /* 0x000fe400000f1c1b */
[----:B------:R-:W-:Y:S02]  /*5800*/  FSETP.NEU.AND P0, PT, RZ, UR21, PT ;  /* 0x00000015ff007c0b */ /* 0x000fe4000bf0d000 */
[----:B------:R-:W-:Y:S02]  /*5810*/  IADD3 R26, P3, R25, UR8, RZ ;  /* 0x00000008191a7c10 */ /* 0x000fe4000ff7e0ff */
[----:B------:R-:W-:-:S02]  /*5820*/  IADD3.X R25, R30, UR9, RZ, P1, !PT ;  /* 0x000000091e197c10 */ /* 0x000fc40008ffe4ff */
[----:B------:R-:W-:-:S07]  /*5830*/  IADD3.X R27, R27, UR9, RZ, P3, !PT ;  /* 0x000000091b1b7c10 */ /* 0x000fce0009ffe4ff */
[----:B------:R-:W-:Y:S05]  /*5840*/  @!P0 BRA `(.L_x_36) ;  /* 0x0000006800d48947 */ /* 0x000fea0003800000 */
[----:B------:R-:W-:Y:S01]  /*5850*/  ULDC.64 UR8, c[0x0][0x5b8] ;  /* 0x00016e0000087ab9 */ /* 0x000fe20000000a00 */
[----:B------:R-:W-:Y:S01]  /*5860*/  ISETP.GE.AND P0, PT, R38, 0x1, PT ;  /* 0x000000012600780c */ /* 0x000fe20003f06270 */
[----:B------:R-:W-:Y:S02]  /*5870*/  UIMAD UR6, UR7, UR8, URZ ;  /* 0x00000008070672a4 */ /* 0x000fe4000f8e023f */
[----:B------:R-:W-:Y:S01]  /*5880*/  IMAD.U32 R31, RZ, RZ, UR8 ;  /* 0x00000008ff1f7e24 */ /* 0x000fe2000f8e00ff */
[----:B------:R-:W-:Y:S01]  /*5890*/  BSSY B1, `(.L_x_37) ;  /* 0x0000010000017945 */ /* 0x000fe20003800000 */
[----:B------:R-:W-:Y:S01]  /*58a0*/  ISETP.LT.OR P4, PT, R35, 0x1, !P0 ;  /* 0x000000012300780c */ /* 0x000fe20004781670 */
[----:B------:R-:W-:Y:S02]  /*58b0*/  UIMAD UR6, UR22, UR9, UR6 ;  /* 0x00000009160672a4 */ /* 0x000fe4000f8e0206 */
[----:B------:R-:W-:Y:S01]  /*58c0*/  IMAD.WIDE.U32 R28, R31, UR22, R28 ;  /* 0x000000161f1c7c25 */ /* 0x000fe2000f8e001c */
[----:B------:R-:W-:-:S03]  /*58d0*/  ULDC.64 UR8, c[0x0][0x5a8] ;  /* 0x00016a0000087ab9 */ /* 0x000fc60000000a00 */
[----:B------:R-:W-:Y:S02]  /*58e0*/  IMAD.MOV.U32 R30, RZ, RZ, R28 ;  /* 0x000000ffff1e7224 */ /* 0x000fe400078e001c */
[----:B------:R-:W-:Y:S01]  /*58f0*/  VIADD R31, R29, UR6 ;  /* 0x000000061d1f7c36 */ /* 0x000fe20008000000 */
[----:B------:R-:W-:Y:S02]  /*5900*/  ULDC.64 UR6, c[0x0][0x5b0] ;  /* 0x00016c0000067ab9 */ /* 0x000fe40000000a00 */
[----:B------:R-:W-:Y:S02]  /*5910*/  IMAD R36, R33, UR6, RZ ;  /* 0x0000000621247c24 */ /* 0x000fe4000f8e02ff */
[----:B------:R-:W-:-:S04]  /*5920*/  IMAD.WIDE.U32 R28, R39, UR6, R30 ;  /* 0x00000006271c7c25 */ /* 0x000fc8000f8e001e */
[--C-:B------:R-:W-:Y:S01]  /*5930*/  IMAD R37, R39, UR7, R36.reuse ;  /* 0x0000000727257c24 */ /* 0x100fe2000f8e0224 */
[----:B------:R-:W-:Y:S02]  /*5940*/  IADD3 R28, P1, R28, UR8, RZ ;  /* 0x000000081c1c7c10 */ /* 0x000fe4000ff3e0ff */
[----:B------:R-:W-:Y:S02]  /*5950*/  PRMT R36, RZ, 0x7610, R36 ;  /* 0x00007610ff247816 */ /* 0x000fe40000000024 */
[----:B------:R-:W-:Y:S01]  /*5960*/  IADD3.X R29, R29, UR9, R37, P1, !PT ;  /* 0x000000091d1d7c10 */ /* 0x000fe20008ffe425 */
[----:B------:R-:W-:Y:S08]  /*5970*/  @P4 BRA `(.L_x_38) ;  /* 0x0000000000044947 */ /* 0x000ff00003800000 */
[----:B------:R0:W5:Y:S02]  /*5980*/  LDG.E.U8 R36, desc[UR18][R28.64] ;  /* 0x000000121c247981 */ /* 0x000164000c1e1100 */
.L_x_38:
[----:B------:R-:W-:Y:S05]  /*5990*/  BSYNC B1 ;  /* 0x0000000000017941 */ /* 0x000fea0003800000 */
.L_x_37:
[----:B-----5:R-:W-:Y:S01]  /*59a0*/  LOP3.LUT R36, R36, 0xff, RZ, 0xc0, !PT ;  /* 0x000000ff24247812 */ /* 0x020fe200078ec0ff */
[----:B------:R-:W-:Y:S01]  /*59b0*/  BSSY B1, `(.L_x_39) ;  /* 0x000000b000017945 */ /* 0x000fe20003800000 */
[----:B------:R-:W-:Y:S02]  /*59c0*/  ISETP.LT.OR P3, PT, R35, 0x2, !P0 ;  /* 0x000000022300780c */ /* 0x000fe40004761670 */
[----:B------:R-:W-:-:S05]  /*59d0*/  F2FP.F16.E5M2.UNPACK_B R36, R36 ;  /* 0x00000024ff24723e */ /* 0x000fca00020004ff */
[----:B------:R-:W-:-:S05]  /*59e0*/  HADD2.F32 R36, -RZ, R36.H0_H0 ;  /* 0x20000024ff247230 */ /* 0x000fca0000004100 */
[----:B------:R-:W-:Y:S01]  /*59f0*/  FMUL R37, R36, UR21 ;  /* 0x0000001524257c20 */ /* 0x000fe20008400000 */
[----:B------:R-:W-:-:S03]  /*5a00*/  PRMT R36, RZ, 0x7610, R36 ;  /* 0x00007610ff247816 */ /* 0x000fc60000000024 */
[----:B------:R-:W-:-:S05]  /*5a10*/  FFMA R37, R228, UR20, R37 ;  /* 0x00000014e4257c23 */ /* 0x000fca0008000025 */
[----:B------:R-:W-:-:S05]  /*5a20*/  F2FP.SATFINITE.E5M2.F32.PACK_AB_MERGE_C R37, RZ, R37, RZ ;  /* 0x00000025ff25723e */ /* 0x000fca00048060ff */
[----:B------:R2:W-:Y:S01]  /*5a30*/  @!P4 STG.E.U8 desc[UR18][R24.64], R37 ;  /* 0x000000251800c986 */ /* 0x0005e2000c101112 */
[----:B------:R-:W-:Y:S05]  /*5a40*/  @P3 BRA `(.L_x_40) ;  /* 0x0000000000043947 */ /* 0x000fea0003800000 */
[----:B------:R3:W5:Y:S02]  /*5a50*/  LDG.E.U8 R36, desc[UR18][R28.64+0x1] ;  /* 0x000001121c247981 */ /* 0x000764000c1e1100 */
.L_x_40:
[----:B------:R-:W-:Y:S05]  /*5a60*/  BSYNC B1 ;  /* 0x0000000000017941 */ /* 0x000fea0003800000 */
.L_x_39:
[----:B-----5:R-:W-:Y:S01]  /*5a70*/  LOP3.LUT R36, R36, 0xff, RZ, 0xc0, !PT ;  /* 0x000000ff24247812 */ /* 0x020fe200078ec0ff */
[----:B------:R-:W-:Y:S01]  /*5a80*/  BSSY B1, `(.L_x_41) ;  /* 0x0000013000017945 */ /* 0x000fe20003800000 */
[----:B--2---:R-:W-:Y:S02]  /*5a90*/  IADD3 R37, P1, R39, 0x8, RZ ;  /* 0x0000000827257810 */ /* 0x004fe40007f3e0ff */
[----:B------:R-:W-:-:S03]  /*5aa0*/  F2FP.F16.E5M2.UNPACK_B R36, R36 ;  /* 0x00000024ff24723e */ /* 0x000fc600020004ff */
[----:B------:R-:W-:Y:S01]  /*5ab0*/  IMAD.X R32, RZ, RZ, R33, P1 ;  /* 0x000000ffff207224 */ /* 0x000fe200008e0621 */
[----:B------:R-:W-:Y:S01]  /*5ac0*/  ISETP.GE.AND P1, PT, R38, 0x9, PT ;  /* 0x000000092600780c */ /* 0x000fe20003f26270 */
[----:B------:R-:W-:Y:S02]  /*5ad0*/  HADD2.F32 R36, -RZ, R36.H0_H0 ;  /* 0x20000024ff247230 */ /* 0x000fe40000004100 */
[----:B------:R-:W-:Y:S01]  /*5ae0*/  IMAD R32, R32, UR6, RZ ;  /* 0x0000000620207c24 */ /* 0x000fe2000f8e02ff */
[----:B------:R-:W-:Y:S01]  /*5af0*/  ISETP.LT.OR P5, PT, R35, 0x1, !P1 ;  /* 0x000000012300780c */ /* 0x000fe20004fa1670 */
[----:B------:R-:W-:-:S04]  /*5b00*/  IMAD.WIDE.U32 R30, R37, UR6, R30 ;  /* 0x00000006251e7c25 */ /* 0x000fc8000f8e001e */
[----:B------:R-:W-:Y:S01]  /*5b10*/  FMUL R36, R36, UR21 ;  /* 0x0000001524247c20 */ /* 0x000fe20008400000 */
[----:B------:R-:W-:-:S03]  /*5b20*/  IMAD R37, R37, UR7, R32 ;  /* 0x0000000725257c24 */ /* 0x000fc6000f8e0220 */
[----:B------:R-:W-:Y:S01]  /*5b30*/  FFMA R36, R227, UR20, R36 ;  /* 0x00000014e3247c23 */ /* 0x000fe20008000024 */
[----:B------:R-:W-:Y:S02]  /*5b40*/  IADD3 R30, P4, R30, UR8, RZ ;  /* 0x000000081e1e7c10 */ /* 0x000fe4000ff9e0ff */
[----:B------:R-:W-:Y:S02]  /*5b50*/  PRMT R32, RZ, 0x7610, R32 ;  /* 0x00007610ff207816 */ /* 0x000fe40000000020 */
[----:B------:R-:W-:Y:S02]  /*5b60*/  F2FP.SATFINITE.E5M2.F32.PACK_AB_MERGE_C R33, RZ, R36, RZ ;  /* 0x00000024ff21723e */ /* 0x000fe400048060ff */
[----:B------:R-:W-:-:S03]  /*5b70*/  IADD3.X R31, R31, UR9, R37, P4, !PT ;  /* 0x000000091f1f7c10 */ /* 0x000fc6000a7fe425 */
[----:B------:R2:W-:Y:S01]  /*5b80*/  @!P3 STG.E.U8 desc[UR18][R24.64+0x1], R33 ;  /* 0x000001211800b986 */ /* 0x0005e2000c101112 */
[----:B------:R-:W-:Y:S05]  /*5b90*/  @P5 BRA `(.L_x_42) ;  /* 0x0000000000045947 */ /* 0x000fea0003800000 */
[----:B------:R4:W5:Y:S02]  /*5ba0*/  LDG.E.U8 R32, desc[UR18][R30.64] ;  /* 0x000000121e207981 */ /* 0x000964000c1e1100 */
.L_x_42:
[----:B------:R-:W-:Y:S05]  /*5bb0*/  BSYNC B1 ;  /* 0x0000000000017941 */ /* 0x000fea0003800000 */
.L_x_41:
[----:B-----5:R-:W-:Y:S01]  /*5bc0*/  LOP3.LUT R32, R32, 0xff, RZ, 0xc0, !PT ;  /* 0x000000ff20207812 */ /* 0x020fe200078ec0ff */
[----:B------:R-:W-:Y:S01]  /*5bd0*/  BSSY B1, `(.L_x_43) ;  /* 0x000000b000017945 */ /* 0x000fe20003800000 */
[----:B------:R-:W-:Y:S02]  /*5be0*/  ISETP.LT.OR P3, PT, R35, 0x2, !P1 ;  /* 0x000000022300780c */ /* 0x000fe40004f61670 */
[----:B------:R-:W-:-:S05]  /*5bf0*/  F2FP.F16.E5M2.UNPACK_B R32, R32 ;  /* 0x00000020ff20723e */ /* 0x000fca00020004ff */
[----:B------:R-:W-:-:S05]  /*5c00*/  HADD2.F32 R32, -RZ, R32.H0_H0 ;  /* 0x20000020ff207230 */ /* 0x000fca0000004100 */
[----:B--2---:R-:W-:Y:S01]  /*5c10*/  FMUL R33, R32, UR21 ;  /* 0x0000001520217c20 */ /* 0x004fe20008400000 */
[----:B------:R-:W-:-:S03]  /*5c20*/  PRMT R32, RZ, 0x7610, R32 ;  /* 0x00007610ff207816 */ /* 0x000fc60000000020 */
[----:B------:R-:W-:-:S05]  /*5c30*/  FFMA R33, R226, UR20, R33 ;  /* 0x00000014e2217c23 */ /* 0x000fca0008000021 */
[----:B------:R-:W-:-:S05]  /*5c40*/  F2FP.SATFINITE.E5M2.F32.PACK_AB_MERGE_C R33, RZ, R33, RZ ;  /* 0x00000021ff21723e */ /* 0x000fca00048060ff */
[----:B------:R2:W-:Y:S01]  /*5c50*/  @!P5 STG.E.U8 desc[UR18][R26.64], R33 ;  /* 0x000000211a00d986 */ /* 0x0005e2000c101112 */
[----:B------:R-:W-:Y:S05]  /*5c60*/  @P3 BRA `(.L_x_44) ;  /* 0x0000000000043947 */ /* 0x000fea0003800000 */
[----:B------:R0:W5:Y:S02]  /*5c70*/  LDG.E.U8 R32, desc[UR18][R30.64+0x1] ;  /* 0x000001121e207981 */ /* 0x000164000c1e1100 */
.L_x_44:
[----:B------:R-:W-:Y:S05]  /*5c80*/  BSYNC B1 ;  /* 0x0000000000017941 */ /* 0x000fea0003800000 */
.L_x_43:
[----:B-----5:R-:W-:Y:S01]  /*5c90*/  LOP3.LUT R32, R32, 0xff, RZ, 0xc0, !PT ;  /* 0x000000ff20207812 */ /* 0x020fe200078ec0ff */
[----:B------:R-:W-:Y:S01]  /*5ca0*/  BSSY B1, `(.L_x_45) ;  /* 0x000000b000017945 */ /* 0x000fe20003800000 */
[----:B------:R-:W-:Y:S02]  /*5cb0*/  ISETP.LT.OR P4, PT, R35, 0x9, !P0 ;  /* 0x000000092300780c */ /* 0x000fe40004781670 */
[----:B------:R-:W-:-:S05]  /*5cc0*/  F2FP.F16.E5M2.UNPACK_B R32, R32 ;  /* 0x00000020ff20723e */ /* 0x000fca00020004ff */
[----:B------:R-:W-:-:S05]  /*5cd0*/  HADD2.F32 R32, -RZ, R32.H0_H0 ;  /* 0x20000020ff207230 */ /* 0x000fca0000004100 */
[----:B------:R-:W-:-:S04]  /*5ce0*/  FMUL R32, R32, UR21 ;  /* 0x0000001520207c20 */ /* 0x000fc80008400000 */
[----:B------:R-:W-:-:S05]  /*5cf0*/  FFMA R32, R225, UR20, R32 ;  /* 0x00000014e1207c23 */ /* 0x000fca0008000020 */
[----:B--2---:R-:W-:Y:S02]  /*5d00*/  F2FP.SATFINITE.E5M2.F32.PACK_AB_MERGE_C R33, RZ, R32, RZ ;  /* 0x00000020ff21723e */ /* 0x004fe400048060ff */
[----:B------:R-:W-:-:S03]  /*5d10*/  PRMT R32, RZ, 0x7610, R32 ;  /* 0x00007610ff207816 */ /* 0x000fc60000000020 */
[----:B------:R2:W-:Y:S01]  /*5d20*/  @!P3 STG.E.U8 desc[UR18][R26.64+0x1], R33 ;  /* 0x000001211a00b986 */ /* 0x0005e2000c101112 */
[----:B------:R-:W-:Y:S05]  /*5d30*/  @P4 BRA `(.L_x_46) ;  /* 0x0000000000044947 */ /* 0x000fea0003800000 */
[----:B------:R0:W5:Y:S02]  /*5d40*/  LDG.E.U8 R32, desc[UR18][R28.64+0x8] ;  /* 0x000008121c207981 */ /* 0x000164000c1e1100 */
.L_x_46:
[----:B------:R-:W-:Y:S05]  /*5d50*/  BSYNC B1 ;  /* 0x0000000000017941 */ /* 0x000fea0003800000 */
.L_x_45:
        /* <DEDUP_REMOVED lines=12> */
.L_x_48:
[----:B------:R-:W-:Y:S05]  /*5e20*/  BSYNC B1 ;  /* 0x0000000000017941 */ /* 0x000fea0003800000 */
.L_x_47:
        /* <DEDUP_REMOVED lines=12> */
.L_x_50:
[----:B------:R-:W-:Y:S05]  /*5ef0*/  BSYNC B1 ;  /* 0x0000000000017941 */ /* 0x000fea0003800000 */
.L_x_49:
        /* <DEDUP_REMOVED lines=12> */
.L_x_52:
[----:B------:R-:W-:Y:S05]  /*5fc0*/  BSYNC B1 ;  /* 0x0000000000017941 */ /* 0x000fea0003800000 */
.L_x_51:
        /* <DEDUP_REMOVED lines=12> */
.L_x_54:
[----:B------:R-:W-:Y:S05]  /*6090*/  BSYNC B1 ;  /* 0x0000000000017941 */ /* 0x000fea0003800000 */
.L_x_53:
        /* <DEDUP_REMOVED lines=12> */
.L_x_56:
[----:B------:R-:W-:Y:S05]  /*6160*/  BSYNC B1 ;  /* 0x0000000000017941 */ /* 0x000fea0003800000 */
.L_x_55:
        /* <DEDUP_REMOVED lines=12> */
.L_x_58:
[----:B------:R-:W-:Y:S05]  /*6230*/  BSYNC B1 ;  /* 0x0000000000017941 */ /* 0x000fea0003800000 */
.L_x_57:
        /* <DEDUP_REMOVED lines=12> */
.L_x_60:
[----:B------:R-:W-:Y:S05]  /*6300*/  BSYNC B1 ;  /* 0x0000000000017941 */ /* 0x000fea0003800000 */
.L_x_59:
        /* <DEDUP_REMOVED lines=12> */
.L_x_62:
[----:B------:R-:W-:Y:S05]  /*63d0*/  BSYNC B1 ;  /* 0x0000000000017941 */ /* 0x000fea0003800000 */
.L_x_61:
        /* <DEDUP_REMOVED lines=12> */
.L_x_64:
[----:B------:R-:W-:Y:S05]  /*64a0*/  BSYNC B1 ;  /* 0x0000000000017941 */ /* 0x000fea0003800000 */
.L_x_63:
        /* <DEDUP_REMOVED lines=12> */
.L_x_66:
[----:B------:R-:W-:Y:S05]  /*6570*/  BSYNC B1 ;  /* 0x0000000000017941 */ /* 0x000fea0003800000 */
.L_x_65:
        /* <DEDUP_REMOVED lines=12> */
.L_x_68:
[----:B------:R-:W-:Y:S05]  /*6640*/  BSYNC B1 ;  /* 0x0000000000017941 */ /* 0x000fea0003800000 */
.L_x_67:
        /* <DEDUP_REMOVED lines=12> */
.L_x_70:
[----:B------:R-:W-:Y:S05]  /*6710*/  BSYNC B1 ;  /* 0x0000000000017941 */ /* 0x000fea0003800000 */
.L_x_69:
        /* <DEDUP_REMOVED lines=12> */
.L_x_72:
[----:B------:R-:W-:Y:S05]  /*67e0*/  BSYNC B1 ;  /* 0x0000000000017941 */ /* 0x000fea0003800000 */
.L_x_71:
        /* <DEDUP_REMOVED lines=12> */
.L_x_74:
[----:B------:R-:W-:Y:S05]  /*68b0*/  BSYNC B1 ;  /* 0x0000000000017941 */ /* 0x000fea0003800000 */
.L_x_73:
        /* <DEDUP_REMOVED lines=12> */
.L_x_76:
[----:B------:R-:W-:Y:S05]  /*6980*/  BSYNC B1 ;  /* 0x0000000000017941 */ /* 0x000fea0003800000 */
.L_x_75:
        /* <DEDUP_REMOVED lines=12> */
.L_x_78:
[----:B------:R-:W-:Y:S05]  /*6a50*/  BSYNC B1 ;  /* 0x0000000000017941 */ /* 0x000fea0003800000 */
.L_x_77:
        /* <DEDUP_REMOVED lines=12> */
.L_x_80:
[----:B------:R-:W-:Y:S05]  /*6b20*/  BSYNC B1 ;  /* 0x0000000000017941 */ /* 0x000fea0003800000 */
.L_x_79:
        /* <DEDUP_REMOVED lines=12> */
.L_x_82:
[----:B------:R-:W-:Y:S05]  /*6bf0*/  BSYNC B1 ;  /* 0x0000000000017941 */ /* 0x000fea0003800000 */
.L_x_81:
        /* <DEDUP_REMOVED lines=12> */
.L_x_84:
[----:B------:R-:W-:Y:S05]  /*6cc0*/  BSYNC B1 ;  /* 0x0000000000017941 */ /* 0x000fea0003800000 */
.L_x_83:
        /* <DEDUP_REMOVED lines=12> */
.L_x_86:
[----:B------:R-:W-:Y:S05]  /*6d90*/  BSYNC B1 ;  /* 0x0000000000017941 */ /* 0x000fea0003800000 */
.L_x_85:
        /* <DEDUP_REMOVED lines=12> */
.L_x_88:
[----:B------:R-:W-:Y:S05]  /*6e60*/  BSYNC B1 ;  /* 0x0000000000017941 */ /* 0x000fea0003800000 */
.L_x_87:
        /* <DEDUP_REMOVED lines=12> */
.L_x_90:
[----:B------:R-:W-:Y:S05]  /*6f30*/  BSYNC B1 ;  /* 0x0000000000017941 */ /* 0x000fea0003800000 */
.L_x_89:
        /* <DEDUP_REMOVED lines=12> */
.L_x_92:
[----:B------:R-:W-:Y:S05]  /*7000*/  BSYNC B1 ;  /* 0x0000000000017941 */ /* 0x000fea0003800000 */
.L_x_91:
        /* <DEDUP_REMOVED lines=12> */
.L_x_94:
[----:B------:R-:W-:Y:S05]  /*70d0*/  BSYNC B1 ;  /* 0x0000000000017941 */ /* 0x000fea0003800000 */
.L_x_93:
        /* <DEDUP_REMOVED lines=12> */
.L_x_96:
[----:B------:R-:W-:Y:S05]  /*71a0*/  BSYNC B1 ;  /* 0x0000000000017941 */ /* 0x000fea0003800000 */
.L_x_95:
        /* <DEDUP_REMOVED lines=12> */
.L_x_98:
[----:B------:R-:W-:Y:S05]  /*7270*/  BSYNC B1 ;  /* 0x0000000000017941 */ /* 0x000fea0003800000 */
.L_x_97:
        /* <DEDUP_REMOVED lines=12> */
.L_x_100:
[----:B------:R-:W-:Y:S05]  /*7340*/  BSYNC B1 ;  /* 0x0000000000017941 */ /* 0x000fea0003800000 */
.L_x_99:
        /* <DEDUP_REMOVED lines=12> */
.L_x_102:
[----:B------:R-:W-:Y:S05]  /*7410*/  BSYNC B1 ;  /* 0x0000000000017941 */ /* 0x000fea0003800000 */
.L_x_101:
        /* <DEDUP_REMOVED lines=12> */
.L_x_104:
[----:B------:R-:W-:Y:S05]  /*74e0*/  BSYNC B1 ;  /* 0x0000000000017941 */ /* 0x000fea0003800000 */
.L_x_103:
        /* <DEDUP_REMOVED lines=12> */
.L_x_106:
[----:B------:R-:W-:Y:S05]  /*75b0*/  BSYNC B1 ;  /* 0x0000000000017941 */ /* 0x000fea0003800000 */
.L_x_105:
        /* <DEDUP_REMOVED lines=12> */
.L_x_108:
[----:B------:R-:W-:Y:S05]  /*7680*/  BSYNC B1 ;  /* 0x0000000000017941 */ /* 0x000fea0003800000 */
.L_x_107:
        /* <DEDUP_REMOVED lines=12> */
.L_x_110:
[----:B------:R-:W-:Y:S05]  /*7750*/  BSYNC B1 ;  /* 0x0000000000017941 */ /* 0x000fea0003800000 */
.L_x_109:
        /* <DEDUP_REMOVED lines=12> */
.L_x_112:
[----:B------:R-:W-:Y:S05]  /*7820*/  BSYNC B1 ;  /* 0x0000000000017941 */ /* 0x000fea0003800000 */
.L_x_111:
        /* <DEDUP_REMOVED lines=12> */
.L_x_114:
[----:B------:R-:W-:Y:S05]  /*78f0*/  BSYNC B1 ;  /* 0x0000000000017941 */ /* 0x000fea0003800000 */
.L_x_113:
        /* <DEDUP_REMOVED lines=12> */
.L_x_116:
[----:B------:R-:W-:Y:S05]  /*79c0*/  BSYNC B1 ;  /* 0x0000000000017941 */ /* 0x000fea0003800000 */
.L_x_115:
        /* <DEDUP_REMOVED lines=12> */
.L_x_118:
[----:B------:R-:W-:Y:S05]  /*7a90*/  BSYNC B1 ;  /* 0x0000000000017941 */ /* 0x000fea0003800000 */
.L_x_117:
        /* <DEDUP_REMOVED lines=12> */
.L_x_120:
[----:B------:R-:W-:Y:S05]  /*7b60*/  BSYNC B1 ;  /* 0x0000000000017941 */ /* 0x000fea0003800000 */
.L_x_119:
        /* <DEDUP_REMOVED lines=12> */
.L_x_122:
[----:B------:R-:W-:Y:S05]  /*7c30*/  BSYNC B1 ;  /* 0x0000000000017941 */ /* 0x000fea0003800000 */
.L_x_121:
        /* <DEDUP_REMOVED lines=12> */
.L_x_124:
[----:B------:R-:W-:Y:S05]  /*7d00*/  BSYNC B1 ;  /* 0x0000000000017941 */ /* 0x000fea0003800000 */
.L_x_123:
        /* <DEDUP_REMOVED lines=12> */
.L_x_126:
[----:B------:R-:W-:Y:S05]  /*7dd0*/  BSYNC B1 ;  /* 0x0000000000017941 */ /* 0x000fea0003800000 */
.L_x_125:
        /* <DEDUP_REMOVED lines=12> */
.L_x_128:
[----:B------:R-:W-:Y:S05]  /*7ea0*/  BSYNC B1 ;  /* 0x0000000000017941 */ /* 0x000fea0003800000 */
.L_x_127:
        /* <DEDUP_REMOVED lines=12> */
.L_x_130:
[----:B------:R-:W-:Y:S05]  /*7f70*/  BSYNC B1 ;  /* 0x0000000000017941 */ /* 0x000fea0003800000 */
.L_x_129:
        /* <DEDUP_REMOVED lines=12> */
.L_x_132:
[----:B------:R-:W-:Y:S05]  /*8040*/  BSYNC B1 ;  /* 0x0000000000017941 */ /* 0x000fea0003800000 */
.L_x_131:
        /* <DEDUP_REMOVED lines=12> */
.L_x_134:
[----:B------:R-:W-:Y:S05]  /*8110*/  BSYNC B1 ;  /* 0x0000000000017941 */ /* 0x000fea0003800000 */
.L_x_133:
        /* <DEDUP_REMOVED lines=12> */
.L_x_136:
[----:B------:R-:W-:Y:S05]  /*81e0*/  BSYNC B1 ;  /* 0x0000000000017941 */ /* 0x000fea0003800000 */
.L_x_135:
        /* <DEDUP_REMOVED lines=12> */
.L_x_138:
[----:B------:R-:W-:Y:S05]  /*82b0*/  BSYNC B1 ;  /* 0x0000000000017941 */ /* 0x000fea0003800000 */
.L_x_137:
        /* <DEDUP_REMOVED lines=12> */
.L_x_140:
[----:B------:R-:W-:Y:S05]  /*8380*/  BSYNC B1 ;  /* 0x0000000000017941 */ /* 0x000fea0003800000 */
.L_x_139:
        /* <DEDUP_REMOVED lines=12> */
.L_x_142:
[----:B------:R-:W-:Y:S05]  /*8450*/  BSYNC B1 ;  /* 0x0000000000017941 */ /* 0x000fea0003800000 */
.L_x_141:
        /* <DEDUP_REMOVED lines=12> */
.L_x_144:
[----:B------:R-:W-:Y:S05]  /*8520*/  BSYNC B1 ;  /* 0x0000000000017941 */ /* 0x000fea0003800000 */
.L_x_143:
        /* <DEDUP_REMOVED lines=12> */
.L_x_146:
[----:B------:R-:W-:Y:S05]  /*85f0*/  BSYNC B1 ;  /* 0x0000000000017941 */ /* 0x000fea0003800000 */
.L_x_145:
        /* <DEDUP_REMOVED lines=12> */
.L_x_148:
[----:B------:R-:W-:Y:S05]  /*86c0*/  BSYNC B1 ;  /* 0x0000000000017941 */ /* 0x000fea0003800000 */
.L_x_147:
        /* <DEDUP_REMOVED lines=12> */
.L_x_150:
[----:B------:R-:W-:Y:S05]  /*8790*/  BSYNC B1 ;  /* 0x0000000000017941 */ /* 0x000fea0003800000 */
.L_x_149:
        /* <DEDUP_REMOVED lines=12> */
.L_x_152:
[----:B------:R-:W-:Y:S05]  /*8860*/  BSYNC B1 ;  /* 0x0000000000017941 */ /* 0x000fea0003800000 */
.L_x_151:
        /* <DEDUP_REMOVED lines=12> */
.L_x_154:
[----:B------:R-:W-:Y:S05]  /*8930*/  BSYNC B1 ;  /* 0x0000000000017941 */ /* 0x000fea0003800000 */
.L_x_153:
        /* <DEDUP_REMOVED lines=12> */
.L_x_156:
[----:B------:R-:W-:Y:S05]  /*8a00*/  BSYNC B1 ;  /* 0x0000000000017941 */ /* 0x000fea0003800000 */
.L_x_155:
        /* <DEDUP_REMOVED lines=12> */
.L_x_158:
[----:B------:R-:W-:Y:S05]  /*8ad0*/  BSYNC B1 ;  /* 0x0000000000017941 */ /* 0x000fea0003800000 */
.L_x_157:
        /* <DEDUP_REMOVED lines=12> */
.L_x_160:
[----:B------:R-:W-:Y:S05]  /*8ba0*/  BSYNC B1 ;  /* 0x0000000000017941 */ /* 0x000fea0003800000 */
.L_x_159:
        /* <DEDUP_REMOVED lines=12> */
.L_x_162:
[----:B------:R-:W-:Y:S05]  /*8c70*/  BSYNC B1 ;  /* 0x0000000000017941 */ /* 0x000fea0003800000 */
.L_x_161:
        /* <DEDUP_REMOVED lines=12> */
.L_x_164:
[----:B------:R-:W-:Y:S05]  /*8d40*/  BSYNC B1 ;  /* 0x0000000000017941 */ /* 0x000fea0003800000 */
.L_x_163:
        /* <DEDUP_REMOVED lines=12> */
.L_x_166:
[----:B------:R-:W-:Y:S05]  /*8e10*/  BSYNC B1 ;  /* 0x0000000000017941 */ /* 0x000fea0003800000 */
.L_x_165:
        /* <DEDUP_REMOVED lines=12> */
.L_x_168:
[----:B------:R-:W-:Y:S05]  /*8ee0*/  BSYNC B1 ;  /* 0x0000000000017941 */ /* 0x000fea0003800000 */
.L_x_167:
        /* <DEDUP_REMOVED lines=12> */
.L_x_170:
[----:B------:R-:W-:Y:S05]  /*8fb0*/  BSYNC B1 ;  /* 0x0000000000017941 */ /* 0x000fea0003800000 */
.L_x_169:
        /* <DEDUP_REMOVED lines=12> */
.L_x_172:
[----:B------:R-:W-:Y:S05]  /*9080*/  BSYNC B1 ;  /* 0x0000000000017941 */ /* 0x000fea0003800000 */
.L_x_171:
        /* <DEDUP_REMOVED lines=12> */
.L_x_174:
[----:B------:R-:W-:Y:S05]  /*9150*/  BSYNC B1 ;  /* 0x0000000000017941 */ /* 0x000fea0003800000 */
.L_x_173:
        /* <DEDUP_REMOVED lines=12> */
.L_x_176:
[----:B------:R-:W-:Y:S05]  /*9220*/  BSYNC B1 ;  /* 0x0000000000017941 */ /* 0x000fea0003800000 */
.L_x_175:
        /* <DEDUP_REMOVED lines=12> */
.L_x_178:
[----:B------:R-:W-:Y:S05]  /*92f0*/  BSYNC B1 ;  /* 0x0000000000017941 */ /* 0x000fea0003800000 */
.L_x_177:
        /* <DEDUP_REMOVED lines=12> */
.L_x_180:
[----:B------:R-:W-:Y:S05]  /*93c0*/  BSYNC B1 ;  /* 0x0000000000017941 */ /* 0x000fea0003800000 */
.L_x_179:
        /* <DEDUP_REMOVED lines=12> */
.L_x_182:
[----:B------:R-:W-:Y:S05]  /*9490*/  BSYNC B1 ;  /* 0x0000000000017941 */ /* 0x000fea0003800000 */
.L_x_181:
        /* <DEDUP_REMOVED lines=12> */
.L_x_184:
[----:B------:R-:W-:Y:S05]  /*9560*/  BSYNC B1 ;  /* 0x0000000000017941 */ /* 0x000fea0003800000 */
.L_x_183:
        /* <DEDUP_REMOVED lines=12> */
.L_x_186:
[----:B------:R-:W-:Y:S05]  /*9630*/  BSYNC B1 ;  /* 0x0000000000017941 */ /* 0x000fea0003800000 */
.L_x_185:
        /* <DEDUP_REMOVED lines=12> */
.L_x_188:
[----:B------:R-:W-:Y:S05]  /*9700*/  BSYNC B1 ;  /* 0x0000000000017941 */ /* 0x000fea0003800000 */
.L_x_187:
        /* <DEDUP_REMOVED lines=12> */
.L_x_190:
[----:B------:R-:W-:Y:S05]  /*97d0*/  BSYNC B1 ;  /* 0x0000000000017941 */ /* 0x000fea0003800000 */
.L_x_189:
        /* <DEDUP_REMOVED lines=12> */
.L_x_192:
[----:B------:R-:W-:Y:S05]  /*98a0*/  BSYNC B1 ;  /* 0x0000000000017941 */ /* 0x000fea0003800000 */
.L_x_191:
[----:B-----5:R-:W-:Y:S01]  /*98b0*/  LOP3.LUT R32, R32, 0xff, RZ, 0xc0, !PT ;  /* 0x000000ff20207812 */ /* 0x020fe200078ec0ff */
[----:B------:R-:W-:Y:S01]  /*98c0*/  BSSY B1, `(.L_x_193) ;  /* 0x000000b000017945 */ /* 0x000fe20003800000 */
[----:B------:R-:W-:Y:S02]  /*98d0*/  ISETP.LT.OR P4, PT, R35, 0x99, !P1 ;  /* 0x000000992300780c */ /* 0x000fe40004f81670 */
[----:B------:R-:W-:-:S05]  /*98e0*/  F2FP.F16.E5M2.UNPACK_B R32, R32 ;  /* 0x00000020ff20723e */ /* 0x000fca00020004ff */
[----:B------:R-:W-:-:S05]  /*98f0*/  HADD2.F32 R32, -RZ, R32.H0_H0 ;  /* 0x20000020ff207230 */ /* 0x000fca0000004100 */
[----:B------:R-:W-:-:S04]  /*9900*/  FMUL R32, R32, UR21 ;  /* 0x0000001520207c20 */ /* 0x000fc80008400000 */
[----:B------:R-:W-:Y:S01]  /*9910*/  FFMA R32, R23, UR20, R32 ;  /* 0x0000001417207c23 */ /* 0x000fe20008000020 */
[----:B------:R-:W-:-:S04]  /*9920*/  PRMT R23, RZ, 0x7610, R23 ;  /* 0x00007610ff177816 */ /* 0x000fc80000000017 */
[----:B--2---:R-:W-:-:S05]  /*9930*/  F2FP.SATFINITE.E5M2.F32.PACK_AB_MERGE_C R33, RZ, R32, RZ ;  /* 0x00000020ff21723e */ /* 0x004fca00048060ff */
[----:B------:R2:W-:Y:S01]  /*9940*/  @!P3 STG.E.U8 desc[UR18][R24.64+0x99], R33 ;  /* 0x000099211800b986 */ /* 0x0005e2000c101112 */
[----:B------:R-:W-:Y:S05]  /*9950*/  @P4 BRA `(.L_x_194) ;  /* 0x0000000000044947 */ /* 0x000fea0003800000 */
[----:B------:R0:W5:Y:S02]  /*9960*/  LDG.E.U8 R23, desc[UR18][R30.64+0x98] ;  /* 0x000098121e177981 */ /* 0x000164000c1e1100 */
.L_x_194:
[----:B------:R-:W-:Y:S05]  /*9970*/  BSYNC B1 ;  /* 0x0000000000017941 */ /* 0x000fea0003800000 */
.L_x_193:
        /* <DEDUP_REMOVED lines=8> */
[----:B------:R-:W-:-:S05]  /*9a00*/  F2FP.SATFINITE.E5M2.F32.PACK_AB_MERGE_C R23, RZ, R23, RZ ;  /* 0x00000017ff17723e */ /* 0x000fca00048060ff */
[----:B------:R0:W-:Y:S01]  /*9a10*/  @!P4 STG.E.U8 desc[UR18][R26.64+0x98], R23 ;  /* 0x000098171a00c986 */ /* 0x0001e2000c101112 */
[----:B------:R-:W-:Y:S05]  /*9a20*/  @P3 BRA `(.L_x_196) ;  /* 0x0000000000043947 */ /* 0x000fea0003800000 */
[----:B------:R0:W5:Y:S02]  /*9a30*/  LDG.E.U8 R22, desc[UR18][R30.64+0x99] ;  /* 0x000099121e167981 */ /* 0x000164000c1e1100 */
.L_x_196:
[----:B------:R-:W-:Y:S05]  /*9a40*/  BSYNC B1 ;  /* 0x0000000000017941 */ /* 0x000fea0003800000 */
.L_x_195:
        /* <DEDUP_REMOVED lines=8> */
[----:B0-----:R-:W-:-:S05]  /*9ad0*/  F2FP.SATFINITE.E5M2.F32.PACK_AB_MERGE_C R23, RZ, R22, RZ ;  /* 0x00000016ff17723e */ /* 0x001fca00048060ff */
[----:B------:R0:W-:Y:S01]  /*9ae0*/  @!P3 STG.E.U8 desc[UR18][R26.64+0x99], R23 ;  /* 0x000099171a00b986 */ /* 0x0001e2000c101112 */
[----:B------:R-:W-:Y:S05]  /*9af0*/  @P4 BRA `(.L_x_198) ;  /* 0x0000000000044947 */ /* 0x000fea0003800000 */
[----:B------:R0:W5:Y:S02]  /*9b00*/  LDG.E.U8 R21, desc[UR18][R28.64+0xa0] ;  /* 0x0000a0121c157981 */ /* 0x000164000c1e1100 */
.L_x_198:
[----:B------:R-:W-:Y:S05]  /*9b10*/  BSYNC B1 ;  /* 0x0000000000017941 */ /* 0x000fea0003800000 */
.L_x_197:
        /* <DEDUP_REMOVED lines=12> */
.L_x_200:
[----:B------:R-:W-:Y:S05]  /*9be0*/  BSYNC B1 ;  /* 0x0000000000017941 */ /* 0x000fea0003800000 */
.L_x_199:
        /* <DEDUP_REMOVED lines=12> */
.L_x_202:
[----:B------:R-:W-:Y:S05]  /*9cb0*/  BSYNC B1 ;  /* 0x0000000000017941 */ /* 0x000fea0003800000 */
.L_x_201:
        /* <DEDUP_REMOVED lines=12> */
.L_x_204:
[----:B------:R-:W-:Y:S05]  /*9d80*/  BSYNC B1 ;  /* 0x0000000000017941 */ /* 0x000fea0003800000 */
.L_x_203:
        /* <DEDUP_REMOVED lines=12> */
.L_x_206:
[----:B------:R-:W-:Y:S05]  /*9e50*/  BSYNC B1 ;  /* 0x0000000000017941 */ /* 0x000fea0003800000 */
.L_x_205:
        /* <DEDUP_REMOVED lines=12> */
.L_x_208:
[----:B------:R-:W-:Y:S05]  /*9f20*/  BSYNC B1 ;  /* 0x0000000000017941 */ /* 0x000fea0003800000 */
.L_x_207:
        /* <DEDUP_REMOVED lines=12> */
.L_x_210:
[----:B------:R-:W-:Y:S05]  /*9ff0*/  BSYNC B1 ;  /* 0x0000000000017941 */ /* 0x000fea0003800000 */
.L_x_209:
        /* <DEDUP_REMOVED lines=12> */
.L_x_212:
[----:B------:R-:W-:Y:S05]  /*a0c0*/  BSYNC B1 ;  /* 0x0000000000017941 */ /* 0x000fea0003800000 */
.L_x_211:
        /* <DEDUP_REMOVED lines=12> */
.L_x_214:
[----:B------:R-:W-:Y:S05]  /*a190*/  BSYNC B1 ;  /* 0x0000000000017941 */ /* 0x000fea0003800000 */
.L_x_213:
        /* <DEDUP_REMOVED lines=12> */
.L_x_216:
[----:B------:R-:W-:Y:S05]  /*a260*/  BSYNC B1 ;  /* 0x0000000000017941 */ /* 0x000fea0003800000 */
.L_x_215:
        /* <DEDUP_REMOVED lines=12> */
.L_x_218:
[----:B------:R-:W-:Y:S05]  /*a330*/  BSYNC B1 ;  /* 0x0000000000017941 */ /* 0x000fea0003800000 */
.L_x_217:
        /* <DEDUP_REMOVED lines=12> */
.L_x_220:
[----:B------:R-:W-:Y:S05]  /*a400*/  BSYNC B1 ;  /* 0x0000000000017941 */ /* 0x000fea0003800000 */
.L_x_219:
        /* <DEDUP_REMOVED lines=12> */
.L_x_222:
[----:B------:R-:W-:Y:S05]  /*a4d0*/  BSYNC B1 ;  /* 0x0000000000017941 */ /* 0x000fea0003800000 */
.L_x_221:
        /* <DEDUP_REMOVED lines=12> */
.L_x_224:
[----:B------:R-:W-:Y:S05]  /*a5a0*/  BSYNC B1 ;  /* 0x0000000000017941 */ /* 0x000fea0003800000 */
.L_x_223:
        /* <DEDUP_REMOVED lines=12> */
.L_x_226:
[----:B------:R-:W-:Y:S05]  /*a670*/  BSYNC B1 ;  /* 0x0000000000017941 */ /* 0x000fea0003800000 */
.L_x_225:
        /* <DEDUP_REMOVED lines=12> */
.L_x_228:
[----:B------:R-:W-:Y:S05]  /*a740*/  BSYNC B1 ;  /* 0x0000000000017941 */ /* 0x000fea0003800000 */
.L_x_227:
        /* <DEDUP_REMOVED lines=12> */
.L_x_230:
[----:B------:R-:W-:Y:S05]  /*a810*/  BSYNC B1 ;  /* 0x0000000000017941 */ /* 0x000fea0003800000 */
.L_x_229:
        /* <DEDUP_REMOVED lines=12> */
.L_x_232:
[----:B------:R-:W-:Y:S05]  /*a8e0*/  BSYNC B1 ;  /* 0x0000000000017941 */ /* 0x000fea0003800000 */
.L_x_231:
        /* <DEDUP_REMOVED lines=12> */
.L_x_234:
[----:B------:R-:W-:Y:S05]  /*a9b0*/  BSYNC B1 ;  /* 0x0000000000017941 */ /* 0x000fea0003800000 */
.L_x_233:
        /* <DEDUP_REMOVED lines=12> */
.L_x_236:
[----:B------:R-:W-:Y:S05]  /*aa80*/  BSYNC B1 ;  /* 0x0000000000017941 */ /* 0x000fea0003800000 */
.L_x_235:
[----:B-----5:R-:W-:Y:S01]  /*aa90*/  LOP3.LUT R2, R2, 0xff, RZ, 0xc0, !PT ;  /* 0x000000ff02027812 */ /* 0x020fe200078ec0ff */
[----:B------:R-:W-:Y:S01]  /*aaa0*/  BSSY B1, `(.L_x_237) ;  /* 0x000000b000017945 */ /* 0x000fe20003800000 */
[----:B------:R-:W-:Y:S02]  /*aab0*/  ISETP.LT.OR P4, PT, R35, 0xc9, !P0 ;  /* 0x000000c92300780c */ /* 0x000fe40004781670 */
[----:B------:R-:W-:-:S05]  /*aac0*/  F2FP.F16.E5M2.UNPACK_B R2, R2 ;  /* 0x00000002ff02723e */ /* 0x000fca00020004ff */
[----:B------:R-:W-:-:S05]  /*aad0*/  HADD2.F32 R2, -RZ, R2.H0_H0 ;  /* 0x20000002ff027230 */ /* 0x000fca0000004100 */
[----:B0-----:R-:W-:-:S04]  /*aae0*/  FMUL R3, R2, UR21 ;  /* 0x0000001502037c20 */ /* 0x001fc80008400000 */
[----:B------:R-:W-:Y:S01]  /*aaf0*/  FFMA R3, R0, UR20, R3 ;  /* 0x0000001400037c23 */ /* 0x000fe20008000003 */
[----:B------:R-:W-:-:S04]  /*ab00*/  PRMT R0, RZ, 0x7610, R0 ;  /* 0x00007610ff007816 */ /* 0x000fc80000000000 */
[----:B------:R-:W-:-:S05]  /*ab10*/  F2FP.SATFINITE.E5M2.F32.PACK_AB_MERGE_C R3, RZ, R3, RZ ;  /* 0x00000003ff03723e */ /* 0x000fca00048060ff */
[----:B------:R0:W-:Y:S01]  /*ab20*/  @!P3 STG.E.U8 desc[UR18][R26.64+0xc1], R3 ;  /* 0x0000c1031a00b986 */ /* 0x0001e2000c101112 */
[----:B------:R-:W-:Y:S05]  /*ab30*/  @P4 BRA `(.L_x_238) ;  /* 0x0000000000044947 */ /* 0x000fea0003800000 */
[----:B------:R0:W5:Y:S02]  /*ab40*/  LDG.E.U8 R0, desc[UR18][R28.64+0xc8] ;  /* 0x0000c8121c007981 */ /* 0x000164000c1e1100 */
.L_x_238:
[----:B------:R-:W-:Y:S05]  /*ab50*/  BSYNC B1 ;  /* 0x0000000000017941 */ /* 0x000fea0003800000 */
.L_x_237:
[----:B------:R-:W2:Y:S01]  /*ab60*/  LDL.LU R2, [R1] ;  /* 0x0000000001027983 */ /* 0x000ea20000300800 */
[----:B-----5:R-:W-:Y:S01]  /*ab70*/  LOP3.LUT R0, R0, 0xff, RZ, 0xc0, !PT ;  /* 0x000000ff00007812 */ /* 0x020fe200078ec0ff */
[----:B------:R-:W-:Y:S01]  /*ab80*/  BSSY B1, `(.L_x_239) ;  /* 0x000000b000017945 */ /* 0x000fe20003800000 */
[----:B------:R-:W-:Y:S02]  /*ab90*/  ISETP.LT.OR P3, PT, R35, 0xca, !P0 ;  /* 0x000000ca2300780c */ /* 0x000fe40004761670 */
[----:B------:R-:W-:-:S05]  /*aba0*/  F2FP.F16.E5M2.UNPACK_B R0, R0 ;  /* 0x00000000ff00723e */ /* 0x000fca00020004ff */
[----:B------:R-:W-:-:S05]  /*abb0*/  HADD2.F32 R0, -RZ, R0.H0_H0 ;  /* 0x20000000ff007230 */ /* 0x000fca0000004100 */
[----:B------:R-:W-:-:S04]  /*abc0*/  FMUL R0, R0, UR21 ;  /* 0x0000001500007c20 */ /* 0x000fc80008400000 */
[----:B--2---:R-:W-:-:S05]  /*abd0*/  FFMA R0, R2, UR20, R0 ;  /* 0x0000001402007c23 */ /* 0x004fca0008000000 */
[----:B0-----:R-:W-:Y:S02]  /*abe0*/  F2FP.SATFINITE.E5M2.F32.PACK_AB_MERGE_C R3, RZ, R0, RZ ;  /* 0x00000000ff03723e */ /* 0x001fe400048060ff */
[----:B------:R-:W-:-:S03]  /*abf0*/  PRMT R0, RZ, 0x7610, R0 ;  /* 0x00007610ff007816 */ /* 0x000fc60000000000 */
[----:B------:R0:W-:Y:S01]  /*ac00*/  @!P4 STG.E.U8 desc[UR18][R24.64+0xc8], R3 ;  /* 0x0000c8031800c986 */ /* 0x0001e2000c101112 */
[----:B------:R-:W-:Y:S05]  /*ac10*/  @P3 BRA `(.L_x_240) ;  /* 0x0000000000043947 */ /* 0x000fea0003800000 */
[----:B------:R2:W5:Y:S02]  /*ac20*/  LDG.E.U8 R0, desc[UR18][R28.64+0xc9] ;  /* 0x0000c9121c007981 */ /* 0x000564000c1e1100 */
.L_x_240:
[----:B------:R-:W-:Y:S05]  /*ac30*/  BSYNC B1 ;  /* 0x0000000000017941 */ /* 0x000fea0003800000 */
.L_x_239:
[----:B------:R-:W3:Y:S01]  /*ac40*/  LDL.LU R2, [R1+0x4] ;  /* 0x0000040001027983 */ /* 0x000ee20000300800 */
[----:B-----5:R-:W-:Y:S01]  /*ac50*/  LOP3.LUT R0, R0, 0xff, RZ, 0xc0, !PT ;  /* 0x000000ff00007812 */ /* 0x020fe200078ec0ff */
[----:B------:R-:W-:Y:S01]  /*ac60*/  BSSY B1, `(.L_x_241) ;  /* 0x000000b000017945 */ /* 0x000fe20003800000 */
[----:B------:R-:W-:Y:S02]  /*ac70*/  ISETP.LT.OR P4, PT, R35, 0xc9, !P1 ;  /* 0x000000c92300780c */ /* 0x000fe40004f81670 */
[----:B------:R-:W-:-:S05]  /*ac80*/  F2FP.F16.E5M2.UNPACK_B R0, R0 ;  /* 0x00000000ff00723e */ /* 0x000fca00020004ff */
[----:B------:R-:W-:-:S05]  /*ac90*/  HADD2.F32 R0, -RZ, R0.H0_H0 ;  /* 0x20000000ff007230 */ /* 0x000fca0000004100 */
[----:B------:R-:W-:-:S04]  /*aca0*/  FMUL R0, R0, UR21 ;  /* 0x0000001500007c20 */ /* 0x000fc80008400000 */
[----:B---3--:R-:W-:-:S05]  /*acb0*/  FFMA R0, R2, UR20, R0 ;  /* 0x0000001402007c23 */ /* 0x008fca0008000000 */
[----:B0-----:R-:W-:Y:S02]  /*acc0*/  F2FP.SATFINITE.E5M2.F32.PACK_AB_MERGE_C R3, RZ, R0, RZ ;  /* 0x00000000ff03723e */ /* 0x001fe400048060ff */
[----:B------:R-:W-:-:S03]  /*acd0*/  PRMT R0, RZ, 0x7610, R0 ;  /* 0x00007610ff007816 */ /* 0x000fc60000000000 */
[----:B------:R0:W-:Y:S01]  /*ace0*/  @!P3 STG.E.U8 desc[UR18][R24.64+0xc9], R3 ;  /* 0x0000c9031800b986 */ /* 0x0001e2000c101112 */
[----:B------:R-:W-:Y:S05]  /*acf0*/  @P4 BRA `(.L_x_242) ;  /* 0x0000000000044947 */ /* 0x000fea0003800000 */
[----:B------:R3:W5:Y:S02]  /*ad00*/  LDG.E.U8 R0, desc[UR18][R30.64+0xc8] ;  /* 0x0000c8121e007981 */ /* 0x000764000c1e1100 */
.L_x_242:
[----:B------:R-:W-:Y:S05]  /*ad10*/  BSYNC B1 ;  /* 0x0000000000017941 */ /* 0x000fea0003800000 */
.L_x_241:
[----:B------:R-:W2:Y:S01]  /*ad20*/  LDL.LU R2, [R1+0x8] ;  /* 0x0000080001027983 */ /* 0x000ea20000300800 */
        /* <DEDUP_REMOVED lines=12> */
.L_x_244:
[----:B------:R-:W-:Y:S05]  /*adf0*/  BSYNC B1 ;  /* 0x0000000000017941 */ /* 0x000fea0003800000 */
.L_x_243:
        /* <DEDUP_REMOVED lines=13> */
.L_x_246:
[----:B------:R-:W-:Y:S05]  /*aed0*/  BSYNC B1 ;  /* 0x0000000000017941 */ /* 0x000fea0003800000 */
.L_x_245:
        /* <DEDUP_REMOVED lines=13> */
.L_x_248:
[----:B------:R-:W-:Y:S05]  /*afb0*/  BSYNC B1 ;  /* 0x0000000000017941 */ /* 0x000fea0003800000 */
.L_x_247:
        /* <DEDUP_REMOVED lines=13> */
.L_x_250:
[----:B------:R-:W-:Y:S05]  /*b090*/  BSYNC B1 ;  /* 0x0000000000017941 */ /* 0x000fea0003800000 */
.L_x_249:
        /* <DEDUP_REMOVED lines=13> */
.L_x_252:
[----:B------:R-:W-:Y:S05]  /*b170*/  BSYNC B1 ;  /* 0x0000000000017941 */ /* 0x000fea0003800000 */
.L_x_251:
        /* <DEDUP_REMOVED lines=13> */
.L_x_254:
[----:B------:R-:W-:Y:S05]  /*b250*/  BSYNC B1 ;  /* 0x0000000000017941 */ /* 0x000fea0003800000 */
.L_x_253:
        /* <DEDUP_REMOVED lines=13> */
.L_x_256:
[----:B------:R-:W-:Y:S05]  /*b330*/  BSYNC B1 ;  /* 0x0000000000017941 */ /* 0x000fea0003800000 */
.L_x_255:
        /* <DEDUP_REMOVED lines=13> */
.L_x_258:
[----:B------:R-:W-:Y:S05]  /*b410*/  BSYNC B1 ;  /* 0x0000000000017941 */ /* 0x000fea0003800000 */
.L_x_257:
        /* <DEDUP_REMOVED lines=13> */
.L_x_260:
[----:B------:R-:W-:Y:S05]  /*b4f0*/  BSYNC B1 ;  /* 0x0000000000017941 */ /* 0x000fea0003800000 */
.L_x_259:
        /* <DEDUP_REMOVED lines=13> */
.L_x_262:
[----:B------:R-:W-:Y:S05]  /*b5d0*/  BSYNC B1 ;  /* 0x0000000000017941 */ /* 0x000fea0003800000 */
.L_x_261:
        /* <DEDUP_REMOVED lines=13> */
.L_x_264:
[----:B------:R-:W-:Y:S05]  /*b6b0*/  BSYNC B1 ;  /* 0x0000000000017941 */ /* 0x000fea0003800000 */
.L_x_263:
        /* <DEDUP_REMOVED lines=13> */
.L_x_266:
[----:B------:R-:W-:Y:S05]  /*b790*/  BSYNC B1 ;  /* 0x0000000000017941 */ /* 0x000fea0003800000 */
.L_x_265:
        /* <DEDUP_REMOVED lines=13> */
.L_x_268:
[----:B------:R-:W-:Y:S05]  /*b870*/  BSYNC B1 ;  /* 0x0000000000017941 */ /* 0x000fea0003800000 */
.L_x_267:
        /* <DEDUP_REMOVED lines=13> */
.L_x_270:
[----:B------:R-:W-:Y:S05]  /*b950*/  BSYNC B1 ;  /* 0x0000000000017941 */ /* 0x000fea0003800000 */
.L_x_269:
        /* <DEDUP_REMOVED lines=13> */
.L_x_272:
[----:B------:R-:W-:Y:S05]  /*ba30*/  BSYNC B1 ;  /* 0x0000000000017941 */ /* 0x000fea0003800000 */
.L_x_271:
        /* <DEDUP_REMOVED lines=13> */
.L_x_274:
[----:B------:R-:W-:Y:S05]  /*bb10*/  BSYNC B1 ;  /* 0x0000000000017941 */ /* 0x000fea0003800000 */
.L_x_273:
        /* <DEDUP_REMOVED lines=13> */
.L_x_276:
[----:B------:R-:W-:Y:S05]  /*bbf0*/  BSYNC B1 ;  /* 0x0000000000017941 */ /* 0x000fea0003800000 */
.L_x_275:
        /* <DEDUP_REMOVED lines=13> */
.L_x_278:
[----:B------:R-:W-:Y:S05]  /*bcd0*/  BSYNC B1 ;  /* 0x0000000000017941 */ /* 0x000fea0003800000 */
.L_x_277:
        /* <DEDUP_REMOVED lines=13> */
.L_x_280:
[----:B------:R-:W-:Y:S05]  /*bdb0*/  BSYNC B1 ;  /* 0x0000000000017941 */ /* 0x000fea0003800000 */
.L_x_279:
        /* <DEDUP_REMOVED lines=13> */
.L_x_282:
[----:B------:R-:W-:Y:S05]  /*be90*/  BSYNC B1 ;  /* 0x0000000000017941 */ /* 0x000fea0003800000 */
.L_x_281:
        /* <DEDUP_REMOVED lines=13> */
.L_x_284:
[----:B------:R-:W-:Y:S05]  /*bf70*/  BSYNC B1 ;  /* 0x0000000000017941 */ /* 0x000fea0003800000 */
.L_x_283:
        /* <DEDUP_REMOVED lines=13> */
.L_x_286:
[----:B------:R-:W-:Y:S05]  /*c050*/  BSYNC B1 ;  /* 0x0000000000017941 */ /* 0x000fea0003800000 */
.L_x_285:
        /* <DEDUP_REMOVED lines=13> */
.L_x_288:
[----:B------:R-:W-:Y:S05]  /*c130*/  BSYNC B1 ;  /* 0x0000000000017941 */ /* 0x000fea0003800000 */
.L_x_287:
        /* <DEDUP_REMOVED lines=13> */
.L_x_290:
[----:B------:R-:W-:Y:S05]  /*c210*/  BSYNC B1 ;  /* 0x0000000000017941 */ /* 0x000fea0003800000 */
.L_x_289:
        /* <DEDUP_REMOVED lines=13> */
.L_x_292:
[----:B------:R-:W-:Y:S05]  /*c2f0*/  BSYNC B1 ;  /* 0x0000000000017941 */ /* 0x000fea0003800000 */
.L_x_291:
[----:B------:R-:W-:Y:S05]  /*c300*/  @P1 BRA `(.L_x_293) ;  /* 0x00000020009c1947 */ /* 0x000fea0003800000 */
[----:B------:R-:W2:Y:S01]  /*c310*/  LDL.LU R2, [R1+0x6c] ;  /* 0x00006c0001027983 */ /* 0x000ea20000300800 */
[----:B-----5:R-:W-:-:S04]  /*c320*/  LOP3.LUT R0, R0, 0xff, RZ, 0xc0, !PT ;  /* 0x000000ff00007812 */ /* 0x020fc800078ec0ff */
[----:B------:R-:W-:-:S05]  /*c330*/  F2FP.F16.E5M2.UNPACK_B R0, R0 ;  /* 0x00000000ff00723e */ /* 0x000fca00020004ff */
[----:B------:R-:W-:-:S05]  /*c340*/  HADD2.F32 R0, -RZ, R0.H0_H0 ;  /* 0x20000000ff007230 */ /* 0x000fca0000004100 */
[----:B------:R-:W-:-:S04]  /*c350*/  FMUL R0, R0, UR21 ;  /* 0x0000001500007c20 */ /* 0x000fc80008400000 */
[----:B--2---:R-:W-:-:S05]  /*c360*/  FFMA R0, R2, UR20, R0 ;  /* 0x0000001402007c23 */ /* 0x004fca0008000000 */
[----:B0-----:R-:W-:-:S05]  /*c370*/  F2FP.SATFINITE.E5M2.F32.PACK_AB_MERGE_C R3, RZ, R0, RZ ;  /* 0x00000000ff03723e */ /* 0x001fca00048060ff */
[----:B------:R0:W-:Y:S01]  /*c380*/  STG.E.U8 desc[UR18][R26.64+0xf9], R3 ;  /* 0x0000f9031a007986 */ /* 0x0001e2000c101112 */
[----:B------:R-:W-:Y:S05]  /*c390*/  BRA `(.L_x_293) ;  /* 0x0000002000787947 */ /* 0x000fea0003800000 */
.L_x_36:
[----:B------:R-:W-:Y:S01]  /*c3a0*/  ISETP.GE.AND P1, PT, R38, 0x1, PT ;  /* 0x000000012600780c */ /* 0x000fe20003f26270 */
[----:B------:R-:W-:Y:S01]  /*c3b0*/  FMUL R228, R228, UR20 ;  /* 0x00000014e4e47c20 */ /* 0x000fe20008400000 */
[----:B------:R-:W-:Y:S01]  /*c3c0*/  FMUL R227, R227, UR20 ;  /* 0x00000014e3e37c20 */ /* 0x000fe20008400000 */
[----:B------:R-:W-:Y:S01]  /*c3d0*/  ISETP.GE.AND P0, PT, R38, 0x9, PT ;  /* 0x000000092600780c */ /* 0x000fe20003f06270 */
[----:B------:R-:W-:Y:S01]  /*c3e0*/  FMUL R226, R226, UR20 ;  /* 0x00000014e2e27c20 */ /* 0x000fe20008400000 */
[C---:B------:R-:W-:Y:S02]  /*c3f0*/  ISETP.LT.OR P4, PT, R35.reuse, 0x1, !P1 ;  /* 0x000000012300780c */ /* 0x040fe40004f81670 */
[----:B------:R-:W-:Y:S02]  /*c400*/  ISETP.LT.OR P5, PT, R35, 0x2, !P1 ;  /* 0x000000022300780c */ /* 0x000fe40004fa1670 */
[----:B------:R-:W-:Y:S02]  /*c410*/  F2FP.SATFINITE.E5M2.F32.PACK_AB_MERGE_C R29, RZ, R228, RZ ;  /* 0x000000e4ff1d723e */ /* 0x000fe400048060ff */
[----:B------:R-:W-:-:S02]  /*c420*/  F2FP.SATFINITE.E5M2.F32.PACK_AB_MERGE_C R227, RZ, R227, RZ ;  /* 0x000000e3ffe3723e */ /* 0x000fc400048060ff */
[----:B------:R-:W-:Y:S01]  /*c430*/  ISETP.LT.OR P3, PT, R35, 0x1, !P0 ;  /* 0x000000012300780c */ /* 0x000fe20004761670 */
[----:B------:R-:W-:-:S04]  /*c440*/  FMUL R225, R225, UR20 ;  /* 0x00000014e1e17c20 */ /* 0x000fc80008400000 */
[----:B------:R0:W-:Y:S01]  /*c450*/  @!P4 STG.E.U8 desc[UR18][R24.64], R29 ;  /* 0x0000001d1800c986 */ /* 0x0001e2000c101112 */
[----:B------:R-:W-:-:S03]  /*c460*/  ISETP.LT.OR P4, PT, R35, 0x2, !P0 ;  /* 0x000000022300780c */ /* 0x000fc60004781670 */
[----:B------:R2:W-:Y:S01]  /*c470*/  @!P5 STG.E.U8 desc[UR18][R24.64+0x1], R227 ;  /* 0x000001e31800d986 */ /* 0x0005e2000c101112 */
[C---:B------:R-:W-:Y:S01]  /*c480*/  ISETP.LT.OR P5, PT, R35.reuse, 0x9, !P1 ;  /* 0x000000092300780c */ /* 0x040fe20004fa1670 */
[----:B------:R-:W-:Y:S01]  /*c490*/  FMUL R224, R224, UR20 ;  /* 0x00000014e0e07c20 */ /* 0x000fe20008400000 */
[----:B------:R-:W-:Y:S01]  /*c4a0*/  ISETP.LT.OR P6, PT, R35, 0xa, !P1 ;  /* 0x0000000a2300780c */ /* 0x000fe20004fc1670 */
[----:B------:R-:W-:Y:S01]  /*c4b0*/  FMUL R223, R223, UR20 ;  /* 0x00000014dfdf7c20 */ /* 0x000fe20008400000 */
[----:B------:R-:W-:Y:S02]  /*c4c0*/  F2FP.SATFINITE.E5M2.F32.PACK_AB_MERGE_C R31, RZ, R226, RZ ;  /* 0x000000e2ff1f723e */ /* 0x000fe400048060ff */
[----:B------:R-:W-:Y:S02]  /*c4d0*/  F2FP.SATFINITE.E5M2.F32.PACK_AB_MERGE_C R225, RZ, R225, RZ ;  /* 0x000000e1ffe1723e */ /* 0x000fe400048060ff */
[----:B0-----:R-:W-:Y:S01]  /*c4e0*/  F2FP.SATFINITE.E5M2.F32.PACK_AB_MERGE_C R29, RZ, R224, RZ ;  /* 0x000000e0ff1d723e */ /* 0x001fe200048060ff */
[----:B------:R-:W-:Y:S01]  /*c4f0*/  @!P3 STG.E.U8 desc[UR18][R26.64], R31 ;  /* 0x0000001f1a00b986 */ /* 0x000fe2000c101112 */
[----:B------:R-:W-:-:S02]  /*c500*/  F2FP.SATFINITE.E5M2.F32.PACK_AB_MERGE_C R223, RZ, R223, RZ ;  /* 0x000000dfffdf723e */ /* 0x000fc400048060ff */
[C---:B------:R-:W-:Y:S01]  /*c510*/  ISETP.LT.OR P3, PT, R35.reuse, 0x9, !P0 ;  /* 0x000000092300780c */ /* 0x040fe20004761670 */
[----:B------:R-:W-:Y:S01]  /*c520*/  @!P4 STG.E.U8 desc[UR18][R26.64+0x1], R225 ;  /* 0x000001e11a00c986 */ /* 0x000fe2000c101112 */
[----:B------:R-:W-:-:S03]  /*c530*/  ISETP.LT.OR P4, PT, R35, 0xa, !P0 ;  /* 0x0000000a2300780c */ /* 0x000fc60004781670 */
[----:B------:R0:W-:Y:S01]  /*c540*/  @!P5 STG.E.U8 desc[UR18][R24.64+0x8], R29 ;  /* 0x0000081d1800d986 */ /* 0x0001e2000c101112 */
[----:B------:R-:W-:Y:S01]  /*c550*/  ISETP.LT.OR P5, PT, R35, 0x11, !P1 ;  /* 0x000000112300780c */ /* 0x000fe20004fa1670 */
[----:B------:R-:W-:Y:S01]  /*c560*/  FMUL R222, R222, UR20 ;  /* 0x00000014dede7c20 */ /* 0x000fe20008400000 */
[----:B------:R-:W-:Y:S01]  /*c570*/  FMUL R221, R221, UR20 ;  /* 0x00000014dddd7c20 */ /* 0x000fe20008400000 */
[----:B------:R-:W-:Y:S01]  /*c580*/  FMUL R220, R220, UR20 ;  /* 0x00000014dcdc7c20 */ /* 0x000fe20008400000 */
[----:B------:R-:W-:Y:S01]  /*c590*/  @!P6 STG.E.U8 desc[UR18][R24.64+0x9], R223 ;  /* 0x000009df1800e986 */ /* 0x000fe2000c101112 */
[----:B------:R-:W-:Y:S01]  /*c5a0*/  ISETP.LT.OR P6, PT, R35, 0x12, !P1 ;  /* 0x000000122300780c */ /* 0x000fe20004fc1670 */
[----:B------:R-:W-:Y:S01]  /*c5b0*/  FMUL R219, R219, UR20 ;  /* 0x00000014dbdb7c20 */ /* 0x000fe20008400000 */
[----:B------:R-:W-:Y:S01]  /*c5c0*/  F2FP.SATFINITE.E5M2.F32.PACK_AB_MERGE_C R33, RZ, R222, RZ ;  /* 0x000000deff21723e */ /* 0x000fe200048060ff */
[----:B--2---:R-:W2:Y:S01]  /*c5d0*/  LDL.LU R227, [R1+0x8] ;  /* 0x0000080001e37983 */ /* 0x004ea20000300800 */
[----:B------:R-:W-:-:S02]  /*c5e0*/  F2FP.SATFINITE.E5M2.F32.PACK_AB_MERGE_C R221, RZ, R221, RZ ;  /* 0x000000ddffdd723e */ /* 0x000fc400048060ff */
[----:B0-----:R-:W-:Y:S01]  /*c5f0*/  F2FP.SATFINITE.E5M2.F32.PACK_AB_MERGE_C R29, RZ, R220, RZ ;  /* 0x000000dcff1d723e */ /* 0x001fe200048060ff */
[----:B------:R-:W3:Y:S04]  /*c600*/  LDL.LU R226, [R1+0x4] ;  /* 0x0000040001e27983 */ /* 0x000ee80000300800 */
[----:B------:R-:W4:Y:S01]  /*c610*/  LDL.LU R224, [R1] ;  /* 0x0000000001e07983 */ /* 0x000f220000300800 */
[----:B------:R-:W-:-:S03]  /*c620*/  F2FP.SATFINITE.E5M2.F32.PACK_AB_MERGE_C R219, RZ, R219, RZ ;  /* 0x000000dbffdb723e */ /* 0x000fc600048060ff */
[----:B------:R-:W-:Y:S01]  /*c630*/  @!P3 STG.E.U8 desc[UR18][R26.64+0x8], R33 ;  /* 0x000008211a00b986 */ /* 0x000fe2000c101112 */
[----:B------:R-:W-:-:S03]  /*c640*/  ISETP.LT.OR P3, PT, R35, 0x11, !P0 ;  /* 0x000000112300780c */ /* 0x000fc60004761670 */
        /* <DEDUP_REMOVED lines=11> */
[----:B------:R-:W-:Y:S01]  /*c700*/  FMUL R214, R214, UR20 ;  /* 0x00000014d6d67c20 */ /* 0x000fe20008400000 */
[----:B------:R-:W-:Y:S01]  /*c710*/  F2FP.SATFINITE.E5M2.F32.PACK_AB_MERGE_C R217, RZ, R217, RZ ;  /* 0x000000d9ffd9723e */ /* 0x000fe200048060ff */
[----:B------:R-:W-:Y:S01]  /*c720*/  FMUL R213, R213, UR20 ;  /* 0x00000014d5d57c20 */ /* 0x000fe20008400000 */
[----:B0-----:R-:W-:Y:S01]  /*c730*/  F2FP.SATFINITE.E5M2.F32.PACK_AB_MERGE_C R29, RZ, R216, RZ ;  /* 0x000000d8ff1d723e */ /* 0x001fe200048060ff */
[----:B------:R-:W-:Y:S01]  /*c740*/  @!P3 STG.E.U8 desc[UR18][R26.64+0x10], R31 ;  /* 0x0000101f1a00b986 */ /* 0x000fe2000c101112 */
[----:B------:R-:W-:-:S02]  /*c750*/  F2FP.SATFINITE.E5M2.F32.PACK_AB_MERGE_C R215, RZ, R215, RZ ;  /* 0x000000d7ffd7723e */ /* 0x000fc400048060ff */
[C---:B------:R-:W-:Y:S01]  /*c760*/  ISETP.LT.OR P3, PT, R35.reuse, 0x19, !P0 ;  /* 0x000000192300780c */ /* 0x040fe20004761670 */
[----:B------:R-:W-:Y:S01]  /*c770*/  @!P4 STG.E.U8 desc[UR18][R26.64+0x11], R217 ;  /* 0x000011d91a00c986 */ /* 0x000fe2000c101112 */
[----:B------:R-:W-:-:S03]  /*c780*/  ISETP.LT.OR P4, PT, R35, 0x1a, !P0 ;  /* 0x0000001a2300780c */ /* 0x000fc60004781670 */
[----:B------:R0:W-:Y:S01]  /*c790*/  @!P5 STG.E.U8 desc[UR18][R24.64+0x18], R29 ;  /* 0x0000181d1800d986 */ /* 0x0001e2000c101112 */
[C---:B------:R-:W-:Y:S01]  /*c7a0*/  ISETP.LT.OR P5, PT, R35.reuse, 0x21, !P1 ;  /* 0x000000212300780c */ /* 0x040fe20004fa1670 */
[----:B------:R-:W-:Y:S02]  /*c7b0*/  FMUL R212, R212, UR20 ;  /* 0x00000014d4d47c20 */ /* 0x000fe40008400000 */
[----:B------:R-:W-:Y:S01]  /*c7c0*/  @!P6 STG.E.U8 desc[UR18][R24.64+0x19], R215 ;  /* 0x000019d71800e986 */ /* 0x000fe2000c101112 */
[----:B------:R-:W-:Y:S01]  /*c7d0*/  ISETP.LT.OR P6, PT, R35, 0x22, !P1 ;  /* 0x000000222300780c */ /* 0x000fe20004fc1670 */
[----:B------:R-:W-:Y:S01]  /*c7e0*/  FMUL R211, R211, UR20 ;  /* 0x00000014d3d37c20 */ /* 0x000fe20008400000 */
[----:B------:R-:W-:Y:S01]  /*c7f0*/  F2FP.SATFINITE.E5M2.F32.PACK_AB_MERGE_C R33, RZ, R214, RZ ;  /* 0x000000d6ff21723e */ /* 0x000fe200048060ff */
[----:B------:R-:W-:Y:S01]  /*c800*/  FMUL R210, R210, UR20 ;  /* 0x00000014d2d27c20 */ /* 0x000fe20008400000 */
[----:B------:R-:W-:Y:S01]  /*c810*/  F2FP.SATFINITE.E5M2.F32.PACK_AB_MERGE_C R213, RZ, R213, RZ ;  /* 0x000000d5ffd5723e */ /* 0x000fe200048060ff */
[----:B------:R-:W-:Y:S01]  /*c820*/  FMUL R209, R209, UR20 ;  /* 0x00000014d1d17c20 */ /* 0x000fe20008400000 */
        /* <DEDUP_REMOVED lines=8> */
[----:B------:R-:W-:-:S03]  /*c8b0*/  ISETP.LT.OR P5, PT, R35, 0x29, !P1 ;  /* 0x000000292300780c */ /* 0x000fc60004fa1670 */
        /* <DEDUP_REMOVED lines=240> */
[----:B------:R1:W-:Y:S01]  /*d7c0*/  @!P6 STG.E.U8 desc[UR18][R24.64+0x99], R23 ;  /* 0x000099171800e986 */ /* 0x0003e2000c101112 */
        /* <DEDUP_REMOVED lines=11> */
[----:B------:R0:W-:Y:S01]  /*d880*/  @!P4 STG.E.U8 desc[UR18][R26.64+0x99], R21 ;  /* 0x000099151a00c986 */ /* 0x0001e2000c101112 */
[----:B------:R-:W-:-:S03]  /*d890*/  ISETP.LT.OR P4, PT, R35, 0xa2, !P0 ;  /* 0x000000a22300780c */ /* 0x000fc60004781670 */
[----:B------:R-:W-:Y:S01]  /*d8a0*/  @!P5 STG.E.U8 desc[UR18][R24.64+0xa0], R29 ;  /* 0x0000a01d1800d986 */ /* 0x000fe2000c101112 */
[----:B------:R-:W-:-:S03]  /*d8b0*/  ISETP.LT.OR P5, PT, R35, 0xa9, !P1 ;  /* 0x000000a92300780c */ /* 0x000fc60004fa1670 */
[----:B------:R2:W-:Y:S01]  /*d8c0*/  @!P6 STG.E.U8 desc[UR18][R24.64+0xa1], R19 ;  /* 0x0000a1131800e986 */ /* 0x0005e2000c101112 */
[----:B------:R-:W-:Y:S01]  /*d8d0*/  ISETP.LT.OR P6, PT, R35, 0xaa, !P1 ;  /* 0x000000aa2300780c */ /* 0x000fe20004fc1670 */
[----:B------:R-:W-:Y:S01]  /*d8e0*/  FMUL R15, R15, UR20 ;  /* 0x000000140f0f7c20 */ /* 0x000fe20008400000 */
[----:B-1----:R-:W-:Y:S01]  /*d8f0*/  F2FP.SATFINITE.E5M2.F32.PACK_AB_MERGE_C R23, RZ, R18, RZ ;  /* 0x00000012ff17723e */ /* 0x002fe200048060ff */
[----:B------:R-:W-:Y:S01]  /*d900*/  FMUL R14, R14, UR20 ;  /* 0x000000140e0e7c20 */ /* 0x000fe20008400000 */
[----:B------:R-:W-:Y:S01]  /*d910*/  F2FP.SATFINITE.E5M2.F32.PACK_AB_MERGE_C R17, RZ, R17, RZ ;  /* 0x00000011ff11723e */ /* 0x000fe200048060ff */
[----:B------:R-:W-:Y:S01]  /*d920*/  FMUL R13, R13, UR20 ;  /* 0x000000140d0d7c20 */ /* 0x000fe20008400000 */
[----:B0-----:R-:W-:Y:S01]  /*d930*/  F2FP.SATFINITE.E5M2.F32.PACK_AB_MERGE_C R21, RZ, R16, RZ ;  /* 0x00000010ff15723e */ /* 0x001fe200048060ff */
[----:B------:R-:W-:Y:S01]  /*d940*/  @!P3 STG.E.U8 desc[UR18][R26.64+0xa0], R23 ;  /* 0x0000a0171a00b986 */ /* 0x000fe2000c101112 */
[----:B------:R-:W-:Y:S02]  /*d950*/  F2FP.SATFINITE.E5M2.F32.PACK_AB_MERGE_C R15, RZ, R15, RZ ;  /* 0x0000000fff0f723e */ /* 0x000fe400048060ff */
[C---:B------:R-:W-:Y:S01]  /*d960*/  ISETP.LT.OR P3, PT, R35.reuse, 0xa9, !P0 ;  /* 0x000000a92300780c */ /* 0x040fe20004761670 */
[----:B------:R-:W-:Y:S01]  /*d970*/  @!P4 STG.E.U8 desc[UR18][R26.64+0xa1], R17 ;  /* 0x0000a1111a00c986 */ /* 0x000fe2000c101112 */
[----:B------:R-:W-:-:S03]  /*d980*/  ISETP.LT.OR P4, PT, R35, 0xaa, !P0 ;  /* 0x000000aa2300780c */ /* 0x000fc60004781670 */
[----:B------:R-:W-:Y:S01]  /*d990*/  @!P5 STG.E.U8 desc[UR18][R24.64+0xa8], R21 ;  /* 0x0000a8151800d986 */ /* 0x000fe2000c101112 */
[C---:B------:R-:W-:Y:S01]  /*d9a0*/  ISETP.LT.OR P5, PT, R35.reuse, 0xb1, !P1 ;  /* 0x000000b12300780c */ /* 0x040fe20004fa1670 */
[----:B------:R-:W-:Y:S02]  /*d9b0*/  FMUL R12, R12, UR20 ;  /* 0x000000140c0c7c20 */ /* 0x000fe40008400000 */
[----:B------:R0:W-:Y:S01]  /*d9c0*/  @!P6 STG.E.U8 desc[UR18][R24.64+0xa9], R15 ;  /* 0x0000a90f1800e986 */ /* 0x0001e2000c101112 */
[----:B------:R-:W-:Y:S01]  /*d9d0*/  ISETP.LT.OR P6, PT, R35, 0xb2, !P1 ;  /* 0x000000b22300780c */ /* 0x000fe20004fc1670 */
[----:B------:R-:W-:Y:S01]  /*d9e0*/  FMUL R11, R11, UR20 ;  /* 0x000000140b0b7c20 */ /* 0x000fe20008400000 */
[----:B--2---:R-:W-:Y:S01]  /*d9f0*/  F2FP.SATFINITE.E5M2.F32.PACK_AB_MERGE_C R19, RZ, R14, RZ ;  /* 0x0000000eff13723e */ /* 0x004fe200048060ff */
[----:B------:R-:W2:Y:S01]  /*da00*/  LDL.LU R223, [R1+0x18] ;  /* 0x0000180001df7983 */ /* 0x000ea20000300800 */
[----:B------:R-:W-:Y:S02]  /*da10*/  F2FP.SATFINITE.E5M2.F32.PACK_AB_MERGE_C R13, RZ, R13, RZ ;  /* 0x0000000dff0d723e */ /* 0x000fe400048060ff */
[----:B------:R-:W-:Y:S01]  /*da20*/  F2FP.SATFINITE.E5M2.F32.PACK_AB_MERGE_C R11, RZ, R11, RZ ;  /* 0x0000000bff0b723e */ /* 0x000fe200048060ff */
[----:B------:R-:W-:Y:S01]  /*da30*/  @!P3 STG.E.U8 desc[UR18][R26.64+0xa8], R19 ;  /* 0x0000a8131a00b986 */ /* 0x000fe2000c101112 */
[----:B0-----:R-:W-:-:S03]  /*da40*/  F2FP.SATFINITE.E5M2.F32.PACK_AB_MERGE_C R15, RZ, R12, RZ ;  /* 0x0000000cff0f723e */ /* 0x001fc600048060ff */
[----:B------:R0:W-:Y:S01]  /*da50*/  @!P4 STG.E.U8 desc[UR18][R26.64+0xa9], R13 ;  /* 0x0000a90d1a00c986 */ /* 0x0001e2000c101112 */
[C---:B------:R-:W-:Y:S02]  /*da60*/  ISETP.LT.OR P3, PT, R35.reuse, 0xb1, !P0 ;  /* 0x000000b12300780c */ /* 0x040fe40004761670 */
[C---:B------:R-:W-:Y:S01]  /*da70*/  ISETP.LT.OR P4, PT, R35.reuse, 0xb2, !P0 ;  /* 0x000000b22300780c */ /* 0x040fe20004781670 */
[----:B------:R-:W-:Y:S01]  /*da80*/  @!P5 STG.E.U8 desc[UR18][R24.64+0xb0], R15 ;  /* 0x0000b00f1800d986 */ /* 0x000fe2000c101112 */
[----:B------:R-:W-:Y:S01]  /*da90*/  ISETP.LT.OR P5, PT, R35, 0xb9, !P1 ;  /* 0x000000b92300780c */ /* 0x000fe20004fa1670 */
[----:B------:R-:W-:Y:S01]  /*daa0*/  FMUL R10, R10, UR20 ;  /* 0x000000140a0a7c20 */ /* 0x000fe20008400000 */
[----:B------:R-:W-:Y:S01]  /*dab0*/  FMUL R9, R9, UR20 ;  /* 0x0000001409097c20 */ /* 0x000fe20008400000 */
[----:B------:R-:W2:Y:S01]  /*dac0*/  LDL.LU R222, [R1+0x14] ;  /* 0x0000140001de7983 */ /* 0x000ea20000300800 */
[----:B------:R-:W-:-:S03]  /*dad0*/  FMUL R8, R8, UR20 ;  /* 0x0000001408087c20 */ /* 0x000fc60008400000 */
[----:B------:R-:W2:Y:S01]  /*dae0*/  LDL.LU R220, [R1+0x10] ;  /* 0x0000100001dc7983 */ /* 0x000ea20000300800 */
[----:B------:R-:W-:-:S03]  /*daf0*/  F2FP.SATFINITE.E5M2.F32.PACK_AB_MERGE_C R17, RZ, R10, RZ ;  /* 0x0000000aff11723e */ /* 0x000fc600048060ff */
[----:B------:R-:W2:Y:S01]  /*db00*/  LDL.LU R221, [R1+0xc] ;  /* 0x00000c0001dd7983 */ /* 0x000ea20000300800 */
[----:B------:R-:W-:Y:S01]  /*db10*/  F2FP.SATFINITE.E5M2.F32.PACK_AB_MERGE_C R9, RZ, R9, RZ ;  /* 0x00000009ff09723e */ /* 0x000fe200048060ff */
[----:B------:R-:W-:Y:S01]  /*db20*/  FMUL R7, R7, UR20 ;  /* 0x0000001407077c20 */ /* 0x000fe20008400000 */
[----:B0-----:R-:W-:Y:S01]  /*db30*/  F2FP.SATFINITE.E5M2.F32.PACK_AB_MERGE_C R13, RZ, R8, RZ ;  /* 0x00000008ff0d723e */ /* 0x001fe200048060ff */
[----:B------:R0:W-:Y:S01]  /*db40*/  @!P6 STG.E.U8 desc[UR18][R24.64+0xb1], R11 ;  /* 0x0000b10b1800e986 */ /* 0x0001e2000c101112 */
[----:B------:R-:W-:Y:S01]  /*db50*/  ISETP.LT.OR P6, PT, R35, 0xba, !P1 ;  /* 0x000000ba2300780c */ /* 0x000fe20004fc1670 */
[----:B-----5:R-:W-:Y:S01]  /*db60*/  FMUL R2, R2, UR20 ;  /* 0x0000001402027c20 */ /* 0x020fe20008400000 */
[----:B------:R-:W-:Y:S01]  /*db70*/  F2FP.SATFINITE.E5M2.F32.PACK_AB_MERGE_C R7, RZ, R7, RZ ;  /* 0x00000007ff07723e */ /* 0x000fe200048060ff */
[----:B------:R-:W-:Y:S01]  /*db80*/  @!P3 STG.E.U8 desc[UR18][R26.64+0xb0], R17 ;  /* 0x0000b0111a00b986 */ /* 0x000fe2000c101112 */
[----:B------:R-:W-:Y:S01]  /*db90*/  FMUL R3, R3, UR20 ;  /* 0x0000001403037c20 */ /* 0x000fe20008400000 */
[----:B------:R-:W-:Y:S01]  /*dba0*/  FMUL R4, R4, UR20 ;  /* 0x0000001404047c20 */ /* 0x000fe20008400000 */
[C---:B------:R-:W-:Y:S01]  /*dbb0*/  ISETP.LT.OR P3, PT, R35.reuse, 0xb9, !P0 ;  /* 0x000000b92300780c */ /* 0x040fe20004761670 */
[----:B------:R1:W-:Y:S01]  /*dbc0*/  @!P4 STG.E.U8 desc[UR18][R26.64+0xb1], R9 ;  /* 0x0000b1091a00c986 */ /* 0x0003e2000c101112 */
[----:B------:R-:W-:Y:S01]  /*dbd0*/  ISETP.LT.OR P4, PT, R35, 0xba, !P0 ;  /* 0x000000ba2300780c */ /* 0x000fe20004781670 */
[----:B------:R-:W-:Y:S01]  /*dbe0*/  FMUL R6, R6, UR20 ;  /* 0x0000001406067c20 */ /* 0x000fe20008400000 */
[----:B------:R-:W-:Y:S01]  /*dbf0*/  FMUL R5, R5, UR20 ;  /* 0x0000001405057c20 */ /* 0x000fe20008400000 */
[----:B------:R3:W-:Y:S01]  /*dc00*/  @!P5 STG.E.U8 desc[UR18][R24.64+0xb8], R13 ;  /* 0x0000b80d1800d986 */ /* 0x0007e2000c101112 */
[----:B------:R-:W-:Y:S01]  /*dc10*/  ISETP.LT.OR P5, PT, R35, 0xc1, !P1 ;  /* 0x000000c12300780c */ /* 0x000fe20004fa1670 */
[----:B------:R-:W-:Y:S01]  /*dc20*/  FMUL R0, R0, UR20 ;  /* 0x0000001400007c20 */ /* 0x000fe20008400000 */
[----:B0-----:R-:W-:Y:S01]  /*dc30*/  F2FP.SATFINITE.E5M2.F32.PACK_AB_MERGE_C R11, RZ, R6, RZ ;  /* 0x00000006ff0b723e */ /* 0x001fe200048060ff */
[----:B------:R-:W2:Y:S01]  /*dc40*/  LDL.LU R225, [R1+0x1c] ;  /* 0x00001c0001e17983 */ /* 0x000ea20000300800 */
[----:B------:R-:W-:-:S03]  /*dc50*/  F2FP.SATFINITE.E5M2.F32.PACK_AB_MERGE_C R5, RZ, R5, RZ ;  /* 0x00000005ff05723e */ /* 0x000fc600048060ff */
[----:B------:R0:W-:Y:S01]  /*dc60*/  @!P6 STG.E.U8 desc[UR18][R24.64+0xb9], R7 ;  /* 0x0000b9071800e986 */ /* 0x0001e2000c101112 */
[----:B-1----:R-:W-:Y:S01]  /*dc70*/  F2FP.SATFINITE.E5M2.F32.PACK_AB_MERGE_C R9, RZ, R4, RZ ;  /* 0x00000004ff09723e */ /* 0x002fe200048060ff */
[----:B------:R-:W-:Y:S01]  /*dc80*/  FMUL R4, R227, UR20 ;  /* 0x00000014e3047c20 */ /* 0x000fe20008400000 */
[C---:B------:R-:W-:Y:S01]  /*dc90*/  ISETP.LT.OR P6, PT, R35.reuse, 0xc2, !P1 ;  /* 0x000000c22300780c */ /* 0x040fe20004fc1670 */
[----:B------:R-:W-:Y:S01]  /*dca0*/  @!P3 STG.E.U8 desc[UR18][R26.64+0xb8], R11 ;  /* 0x0000b80b1a00b986 */ /* 0x000fe2000c101112 */
[----:B---3--:R-:W-:Y:S01]  /*dcb0*/  F2FP.SATFINITE.E5M2.F32.PACK_AB_MERGE_C R13, RZ, R2, RZ ;  /* 0x00000002ff0d723e */ /* 0x008fe200048060ff */
[----:B----4-:R-:W-:Y:S01]  /*dcc0*/  FMUL R2, R224, UR20 ;  /* 0x00000014e0027c20 */ /* 0x010fe20008400000 */
[----:B------:R-:W-:Y:S01]  /*dcd0*/  ISETP.LT.OR P3, PT, R35, 0xc1, !P0 ;  /* 0x000000c12300780c */ /* 0x000fe20004761670 */
[----:B------:R-:W3:Y:S01]  /*dce0*/  LDL.LU R224, [R1+0x20] ;  /* 0x0000200001e07983 */ /* 0x000ee20000300800 */
[----:B0-----:R-:W-:Y:S01]  /*dcf0*/  F2FP.SATFINITE.E5M2.F32.PACK_AB_MERGE_C R7, RZ, R3, RZ ;  /* 0x00000003ff07723e */ /* 0x001fe200048060ff */
[----:B------:R-:W-:-:S02]  /*dd00*/  FMUL R3, R226, UR20 ;  /* 0x00000014e2037c20 */ /* 0x000fc40008400000 */
[----:B------:R0:W-:Y:S01]  /*dd10*/  @!P4 STG.E.U8 desc[UR18][R26.64+0xb9], R5 ;  /* 0x0000b9051a00c986 */ /* 0x0001e2000c101112 */
[----:B------:R-:W-:-:S03]  /*dd20*/  ISETP.LT.OR P4, PT, R35, 0xc2, !P0 ;  /* 0x000000c22300780c */ /* 0x000fc60004781670 */
[----:B------:R-:W4:Y:S04]  /*dd30*/  LDL.LU R226, [R1+0x24] ;  /* 0x0000240001e27983 */ /* 0x000f280000300800 */
[----:B------:R-:W4:Y:S04]  /*dd40*/  LDL.LU R227, [R1+0x28] ;  /* 0x0000280001e37983 */ /* 0x000f280000300800 */
[----:B------:R-:W-:Y:S01]  /*dd50*/  @!P5 STG.E.U8 desc[UR18][R24.64+0xc0], R9 ;  /* 0x0000c0091800d986 */ /* 0x000fe2000c101112 */
[C---:B------:R-:W-:Y:S02]  /*dd60*/  ISETP.LT.OR P5, PT, R35.reuse, 0xc9, !P1 ;  /* 0x000000c92300780c */ /* 0x040fe40004fa1670 */
[----:B0-----:R-:W-:Y:S01]  /*dd70*/  F2FP.SATFINITE.E5M2.F32.PACK_AB_MERGE_C R5, RZ, R0, RZ ;  /* 0x00000000ff05723e */ /* 0x001fe200048060ff */
[----:B------:R0:W-:Y:S01]  /*dd80*/  @!P6 STG.E.U8 desc[UR18][R24.64+0xc1], R7 ;  /* 0x0000c1071800e986 */ /* 0x0001e2000c101112 */
[----:B------:R-:W-:-:S03]  /*dd90*/  ISETP.LT.OR P6, PT, R35, 0xca, !P1 ;  /* 0x000000ca2300780c */ /* 0x000fc60004fc1670 */
[----:B------:R-:W-:Y:S01]  /*dda0*/  @!P3 STG.E.U8 desc[UR18][R26.64+0xc0], R13 ;  /* 0x0000c00d1a00b986 */ /* 0x000fe2000c101112 */
[----:B------:R-:W-:-:S03]  /*ddb0*/  ISETP.LT.OR P3, PT, R35, 0xc9, !P0 ;  /* 0x000000c92300780c */ /* 0x000fc60004761670 */
[----:B------:R1:W-:Y:S01]  /*ddc0*/  @!P4 STG.E.U8 desc[UR18][R26.64+0xc1], R5 ;  /* 0x0000c1051a00c986 */ /* 0x0003e2000c101112 */
[----:B0-----:R-:W-:Y:S02]  /*ddd0*/  F2FP.SATFINITE.E5M2.F32.PACK_AB_MERGE_C R7, RZ, R2, RZ ;  /* 0x00000002ff07723e */ /* 0x001fe400048060ff */
[----:B------:R-:W-:-:S03]  /*dde0*/  ISETP.LT.OR P4, PT, R35, 0xca, !P0 ;  /* 0x000000ca2300780c */ /* 0x000fc60004781670 */
[----:B------:R0:W-:Y:S01]  /*ddf0*/  @!P5 STG.E.U8 desc[UR18][R24.64+0xc8], R7 ;  /* 0x0000c8071800d986 */ /* 0x0001e2000c101112 */
[----:B------:R-:W-:Y:S02]  /*de00*/  ISETP.LT.OR P5, PT, R35, 0xd1, !P1 ;  /* 0x000000d12300780c */ /* 0x000fe40004fa1670 */
[----:B------:R-:W-:Y:S02]  /*de10*/  F2FP.SATFINITE.E5M2.F32.PACK_AB_MERGE_C R9, RZ, R3, RZ ;  /* 0x00000003ff09723e */ /* 0x000fe400048060ff */
[----:B------:R-:W-:-:S03]  /*de20*/  F2FP.SATFINITE.E5M2.F32.PACK_AB_MERGE_C R11, RZ, R4, RZ ;  /* 0x00000004ff0b723e */ /* 0x000fc600048060ff */
[----:B------:R0:W-:Y:S04]  /*de30*/  @!P6 STG.E.U8 desc[UR18][R24.64+0xc9], R9 ;  /* 0x0000c9091800e986 */ /* 0x0001e8000c101112 */
[----:B------:R-:W-:Y:S01]  /*de40*/  @!P3 STG.E.U8 desc[UR18][R26.64+0xc8], R11 ;  /* 0x0000c80b1a00b986 */ /* 0x000fe2000c101112 */
[----:B--2---:R-:W-:Y:S01]  /*de50*/  FMUL R2, R220, UR20 ;  /* 0x00000014dc027c20 */ /* 0x004fe20008400000 */
[----:B------:R-:W-:Y:S02]  /*de60*/  FMUL R0, R221, UR20 ;  /* 0x00000014dd007c20 */ /* 0x000fe40008400000 */
[----:B------:R-:W2:Y:S03]  /*de70*/  LDL.LU R221, [R1+0x2c] ;  /* 0x00002c0001dd7983 */ /* 0x000ea60000300800 */
[----:B-1----:R-:W-:Y:S01]  /*de80*/  F2FP.SATFINITE.E5M2.F32.PACK_AB_MERGE_C R5, RZ, R0, RZ ;  /* 0x00000000ff05723e */ /* 0x002fe200048060ff */
[----:B------:R-:W2:Y:S01]  /*de90*/  LDL.LU R220, [R1+0x30] ;  /* 0x0000300001dc7983 */ /* 0x000ea20000300800 */
[----:B------:R-:W-:Y:S01]  /*dea0*/  FMUL R0, R223, UR20 ;  /* 0x00000014df007c20 */ /* 0x000fe20008400000 */
[----:B------:R-:W-:Y:S01]  /*deb0*/  FMUL R3, R222, UR20 ;  /* 0x00000014de037c20 */ /* 0x000fe20008400000 */
[----:B0-----:R-:W-:Y:S01]  /*dec0*/  F2FP.SATFINITE.E5M2.F32.PACK_AB_MERGE_C R7, RZ, R2, RZ ;  /* 0x00000002ff07723e */ /* 0x001fe200048060ff */
[----:B------:R-:W2:Y:S02]  /*ded0*/  LDL.LU R222, [R1+0x34] ;  /* 0x0000340001de7983 */ /* 0x000ea40000300800 */
[----:B------:R-:W-:-:S02]  /*dee0*/  F2FP.SATFINITE.E5M2.F32.PACK_AB_MERGE_C R13, RZ, R0, RZ ;  /* 0x00000000ff0d723e */ /* 0x000fc400048060ff */
[----:B------:R-:W2:Y:S01]  /*def0*/  LDL.LU R223, [R1+0x38] ;  /* 0x0000380001df7983 */ /* 0x000ea20000300800 */
[----:B------:R-:W-:Y:S01]  /*df00*/  F2FP.SATFINITE.E5M2.F32.PACK_AB_MERGE_C R9, RZ, R3, RZ ;  /* 0x00000003ff09723e */ /* 0x000fe200048060ff */
[----:B------:R-:W-:Y:S02]  /*df10*/  FMUL R2, R225, UR20 ;  /* 0x00000014e1027c20 */ /* 0x000fe40008400000 */
[----:B------:R-:W2:Y:S04]  /*df20*/  LDL.LU R225, [R1+0x3c] ;  /* 0x00003c0001e17983 */ /* 0x000ea80000300800 */
[----:B------:R-:W-:Y:S01]  /*df30*/  @!P4 STG.E.U8 desc[UR18][R26.64+0xc9], R5 ;  /* 0x0000c9051a00c986 */ /* 0x000fe2000c101112 */
[----:B---3--:R-:W-:-:S03]  /*df40*/  FMUL R0, R224, UR20 ;  /* 0x00000014e0007c20 */ /* 0x008fc60008400000 */
[----:B------:R0:W-:Y:S04]  /*df50*/  @!P5 STG.E.U8 desc[UR18][R24.64+0xd0], R7 ;  /* 0x0000d0071800d986 */ /* 0x0001e8000c101112 */
[----:B------:R-:W3:Y:S01]  /*df60*/  LDL.LU R224, [R1+0x40] ;  /* 0x0000400001e07983 */ /* 0x000ee20000300800 */
[----:B----4-:R-:W-:-:S03]  /*df70*/  FMUL R3, R226, UR20 ;  /* 0x00000014e2037c20 */ /* 0x010fc60008400000 */
[----:B------:R-:W4:Y:S01]  /*df80*/  LDL.LU R226, [R1+0x44] ;  /* 0x0000440001e27983 */ /* 0x000f220000300800 */
[----:B0-----:R-:W-:Y:S01]  /*df90*/  F2FP.SATFINITE.E5M2.F32.PACK_AB_MERGE_C R7, RZ, R0, RZ ;  /* 0x00000000ff07723e */ /* 0x001fe200048060ff */
[----:B------:R-:W-:Y:S02]  /*dfa0*/  FMUL R0, R227, UR20 ;  /* 0x00000014e3007c20 */ /* 0x000fe40008400000 */
[----:B------:R-:W4:Y:S01]  /*dfb0*/  LDL.LU R227, [R1+0x48] ;  /* 0x0000480001e37983 */ /* 0x000f220000300800 */
[C---:B------:R-:W-:Y:S02]  /*dfc0*/  ISETP.LT.OR P6, PT, R35.reuse, 0xd2, !P1 ;  /* 0x000000d22300780c */ /* 0x040fe40004fc1670 */
[C---:B------:R-:W-:Y:S01]  /*dfd0*/  ISETP.LT.OR P4, PT, R35.reuse, 0xd2, !P0 ;  /* 0x000000d22300780c */ /* 0x040fe20004781670 */
[----:B------:R-:W4:Y:S01]  /*dfe0*/  LDL.LU R219, [R1+0x4c] ;  /* 0x00004c0001db7983 */ /* 0x000f220000300800 */
[----:B------:R-:W-:Y:S02]  /*dff0*/  F2FP.SATFINITE.E5M2.F32.PACK_AB_MERGE_C R5, RZ, R2, RZ ;  /* 0x00000002ff05723e */ /* 0x000fe400048060ff */
[----:B------:R-:W-:-:S02]  /*e000*/  ISETP.LT.OR P3, PT, R35, 0xd1, !P0 ;  /* 0x000000d12300780c */ /* 0x000fc40004761670 */
[----:B------:R-:W-:Y:S02]  /*e010*/  ISETP.LT.OR P5, PT, R35, 0xd9, !P1 ;  /* 0x000000d92300780c */ /* 0x000fe40004fa1670 */
[----:B------:R-:W-:-:S03]  /*e020*/  F2FP.SATFINITE.E5M2.F32.PACK_AB_MERGE_C R11, RZ, R0, RZ ;  /* 0x00000000ff0b723e */ /* 0x000fc600048060ff */
[----:B------:R0:W-:Y:S01]  /*e030*/  @!P6 STG.E.U8 desc[UR18][R24.64+0xd1], R9 ;  /* 0x0000d1091800e986 */ /* 0x0001e2000c101112 */
[----:B------:R-:W-:-:S03]  /*e040*/  ISETP.LT.OR P6, PT, R35, 0xda, !P1 ;  /* 0x000000da2300780c */ /* 0x000fc60004fc1670 */
[----:B------:R1:W-:Y:S01]  /*e050*/  @!P4 STG.E.U8 desc[UR18][R26.64+0xd1], R5 ;  /* 0x0000d1051a00c986 */ /* 0x0003e2000c101112 */
[----:B------:R-:W-:-:S03]  /*e060*/  ISETP.LT.OR P4, PT, R35, 0xda, !P0 ;  /* 0x000000da2300780c */ /* 0x000fc60004781670 */
[----:B------:R-:W-:Y:S01]  /*e070*/  @!P3 STG.E.U8 desc[UR18][R26.64+0xd0], R13 ;  /* 0x0000d00d1a00b986 */ /* 0x000fe2000c101112 */
[----:B0-----:R-:W-:-:S03]  /*e080*/  F2FP.SATFINITE.E5M2.F32.PACK_AB_MERGE_C R9, RZ, R3, RZ ;  /* 0x00000003ff09723e */ /* 0x001fc600048060ff */
[----:B------:R0:W-:Y:S04]  /*e090*/  @!P5 STG.E.U8 desc[UR18][R24.64+0xd8], R7 ;  /* 0x0000d8071800d986 */ /* 0x0001e8000c101112 */
[----:B------:R0:W-:Y:S01]  /*e0a0*/  @!P6 STG.E.U8 desc[UR18][R24.64+0xd9], R9 ;  /* 0x0000d9091800e986 */ /* 0x0001e2000c101112 */
[----:B--2---:R-:W-:-:S03]  /*e0b0*/  FMUL R0, R221, UR20 ;  /* 0x00000014dd007c20 */ /* 0x004fc60008400000 */
[----:B------:R-:W2:Y:S01]  /*e0c0*/  LDL.LU R221, [R1+0x50] ;  /* 0x0000500001dd7983 */ /* 0x000ea20000300800 */
[----:B------:R-:W-:-:S03]  /*e0d0*/  FMUL R2, R220, UR20 ;  /* 0x00000014dc027c20 */ /* 0x000fc60008400000 */
[----:B------:R-:W2:Y:S01]  /*e0e0*/  LDL.LU R220, [R1+0x54] ;  /* 0x0000540001dc7983 */ /* 0x000ea20000300800 */
[----:B-1----:R-:W-:Y:S01]  /*e0f0*/  F2FP.SATFINITE.E5M2.F32.PACK_AB_MERGE_C R5, RZ, R0, RZ ;  /* 0x00000000ff05723e */ /* 0x002fe200048060ff */
[----:B------:R-:W-:Y:S02]  /*e100*/  FMUL R3, R222, UR20 ;  /* 0x00000014de037c20 */ /* 0x000fe40008400000 */
[----:B------:R-:W2:Y:S01]  /*e110*/  LDL.LU R222, [R1+0x58] ;  /* 0x0000580001de7983 */ /* 0x000ea20000300800 */
[----:B0-----:R-:W-:Y:S01]  /*e120*/  F2FP.SATFINITE.E5M2.F32.PACK_AB_MERGE_C R7, RZ, R2, RZ ;  /* 0x00000002ff07723e */ /* 0x001fe200048060ff */
[----:B------:R-:W-:Y:S01]  /*e130*/  FMUL R4, R223, UR20 ;  /* 0x00000014df047c20 */ /* 0x000fe20008400000 */
[----:B------:R-:W-:Y:S01]  /*e140*/  F2FP.SATFINITE.E5M2.F32.PACK_AB_MERGE_C R9, RZ, R3, RZ ;  /* 0x00000003ff09723e */ /* 0x000fe200048060ff */
[----:B------:R-:W2:Y:S01]  /*e150*/  LDL.LU R223, [R1+0x5c] ;  /* 0x00005c0001df7983 */ /* 0x000ea20000300800 */
[----:B------:R-:W-:-:S03]  /*e160*/  FMUL R0, R225, UR20 ;  /* 0x00000014e1007c20 */ /* 0x000fc60008400000 */
[----:B------:R0:W-:Y:S04]  /*e170*/  @!P4 STG.E.U8 desc[UR18][R26.64+0xd9], R5 ;  /* 0x0000d9051a00c986 */ /* 0x0001e8000c101112 */
[----:B------:R-:W2:Y:S01]  /*e180*/  LDL.LU R225, [R1+0x60] ;  /* 0x0000600001e17983 */ /* 0x000ea20000300800 */
[----:B0-----:R-:W-:Y:S01]  /*e190*/  F2FP.SATFINITE.E5M2.F32.PACK_AB_MERGE_C R5, RZ, R0, RZ ;  /* 0x00000000ff05723e */ /* 0x001fe200048060ff */
[----:B---3--:R-:W-:Y:S02]  /*e1a0*/  FMUL R2, R224, UR20 ;  /* 0x00000014e0027c20 */ /* 0x008fe40008400000 */
[----:B------:R-:W3:Y:S01]  /*e1b0*/  LDL.LU R224, [R1+0x64] ;  /* 0x0000640001e07983 */ /* 0x000ee20000300800 */
[----:B----4-:R-:W-:-:S03]  /*e1c0*/  FMUL R3, R226, UR20 ;  /* 0x00000014e2037c20 */ /* 0x010fc60008400000 */
[----:B------:R-:W4:Y:S01]  /*e1d0*/  LDL.LU R226, [R1+0x68] ;  /* 0x0000680001e27983 */ /* 0x000f220000300800 */
[----:B------:R-:W-:-:S03]  /*e1e0*/  FMUL R0, R227, UR20 ;  /* 0x00000014e3007c20 */ /* 0x000fc60008400000 */
[----:B------:R-:W4:Y:S01]  /*e1f0*/  LDL.LU R227, [R1+0x6c] ;  /* 0x00006c0001e37983 */ /* 0x000f220000300800 */
[C---:B------:R-:W-:Y:S02]  /*e200*/  ISETP.LT.OR P3, PT, R35.reuse, 0xd9, !P0 ;  /* 0x000000d92300780c */ /* 0x040fe40004761670 */
[C---:B------:R-:W-:Y:S02]  /*e210*/  ISETP.LT.OR P5, PT, R35.reuse, 0xe1, !P1 ;  /* 0x000000e12300780c */ /* 0x040fe40004fa1670 */
[C---:B------:R-:W-:Y:S02]  /*e220*/  ISETP.LT.OR P6, PT, R35.reuse, 0xe2, !P1 ;  /* 0x000000e22300780c */ /* 0x040fe40004fc1670 */
[----:B------:R-:W-:-:S07]  /*e230*/  ISETP.LT.OR P4, PT, R35, 0xe2, !P0 ;  /* 0x000000e22300780c */ /* 0x000fce0004781670 */
[----:B------:R-:W-:Y:S01]  /*e240*/  @!P3 STG.E.U8 desc[UR18][R26.64+0xd8], R11 ;  /* 0x0000d80b1a00b986 */ /* 0x000fe2000c101112 */
[----:B------:R-:W-:-:S03]  /*e250*/  ISETP.LT.OR P3, PT, R35, 0xe1, !P0 ;  /* 0x000000e12300780c */ /* 0x000fc60004761670 */
[----:B------:R0:W-:Y:S01]  /*e260*/  @!P5 STG.E.U8 desc[UR18][R24.64+0xe0], R7 ;  /* 0x0000e0071800d986 */ /* 0x0001e2000c101112 */
[----:B------:R-:W-:-:S03]  /*e270*/  ISETP.LT.OR P5, PT, R35, 0xe9, !P1 ;  /* 0x000000e92300780c */ /* 0x000fc60004fa1670 */
[----:B------:R1:W-:Y:S01]  /*e280*/  @!P6 STG.E.U8 desc[UR18][R24.64+0xe1], R9 ;  /* 0x0000e1091800e986 */ /* 0x0003e2000c101112 */
[----:B------:R-:W-:Y:S02]  /*e290*/  ISETP.LT.OR P6, PT, R35, 0xea, !P1 ;  /* 0x000000ea2300780c */ /* 0x000fe40004fc1670 */
[----:B------:R-:W-:Y:S01]  /*e2a0*/  F2FP.SATFINITE.E5M2.F32.PACK_AB_MERGE_C R13, RZ, R4, RZ ;  /* 0x00000004ff0d723e */ /* 0x000fe200048060ff */
[----:B------:R1:W-:Y:S01]  /*e2b0*/  @!P4 STG.E.U8 desc[UR18][R26.64+0xe1], R5 ;  /* 0x0000e1051a00c986 */ /* 0x0003e2000c101112 */
[----:B0-----:R-:W-:-:S03]  /*e2c0*/  F2FP.SATFINITE.E5M2.F32.PACK_AB_MERGE_C R7, RZ, R2, RZ ;  /* 0x00000002ff07723e */ /* 0x001fc600048060ff */
[----:B------:R-:W-:Y:S01]  /*e2d0*/  @!P3 STG.E.U8 desc[UR18][R26.64+0xe0], R13 ;  /* 0x0000e00d1a00b986 */ /* 0x000fe2000c101112 */
[----:B-1----:R-:W-:-:S03]  /*e2e0*/  F2FP.SATFINITE.E5M2.F32.PACK_AB_MERGE_C R9, RZ, R3, RZ ;  /* 0x00000003ff09723e */ /* 0x002fc600048060ff */
[----:B------:R0:W-:Y:S01]  /*e2f0*/  @!P5 STG.E.U8 desc[UR18][R24.64+0xe8], R7 ;  /* 0x0000e8071800d986 */ /* 0x0001e2000c101112 */
[C---:B------:R-:W-:Y:S02]  /*e300*/  ISETP.LT.OR P3, PT, R35.reuse, 0xe9, !P0 ;  /* 0x000000e92300780c */ /* 0x040fe40004761670 */
[C---:B------:R-:W-:Y:S01]  /*e310*/  ISETP.LT.OR P4, PT, R35.reuse, 0xea, !P0 ;  /* 0x000000ea2300780c */ /* 0x040fe20004781670 */
[----:B------:R1:W-:Y:S01]  /*e320*/  @!P6 STG.E.U8 desc[UR18][R24.64+0xe9], R9 ;  /* 0x0000e9091800e986 */ /* 0x0003e2000c101112 */
[----:B------:R-:W-:Y:S01]  /*e330*/  ISETP.LT.OR P5, PT, R35, 0xf1, !P1 ;  /* 0x000000f12300780c */ /* 0x000fe20004fa1670 */
[----:B------:R-:W-:Y:S01]  /*e340*/  FMUL R2, R219, UR20 ;  /* 0x00000014db027c20 */ /* 0x000fe20008400000 */
[----:B------:R-:W-:Y:S02]  /*e350*/  ISETP.LT.OR P6, PT, R35, 0xf2, !P1 ;  /* 0x000000f22300780c */ /* 0x000fe40004fc1670 */
[----:B------:R-:W-:Y:S02]  /*e360*/  F2FP.SATFINITE.E5M2.F32.PACK_AB_MERGE_C R11, RZ, R0, RZ ;  /* 0x00000000ff0b723e */ /* 0x000fe400048060ff */
[----:B------:R-:W-:-:S03]  /*e370*/  F2FP.SATFINITE.E5M2.F32.PACK_AB_MERGE_C R5, RZ, R2, RZ ;  /* 0x00000002ff05723e */ /* 0x000fc600048060ff */
[----:B------:R-:W-:Y:S01]  /*e380*/  @!P3 STG.E.U8 desc[UR18][R26.64+0xe8], R11 ;  /* 0x0000e80b1a00b986 */ /* 0x000fe2000c101112 */
[----:B------:R-:W-:-:S03]  /*e390*/  ISETP.LT.OR P3, PT, R35, 0xf1, !P0 ;  /* 0x000000f12300780c */ /* 0x000fc60004761670 */
[----:B------:R-:W-:Y:S01]  /*e3a0*/  @!P4 STG.E.U8 desc[UR18][R26.64+0xe9], R5 ;  /* 0x0000e9051a00c986 */ /* 0x000fe2000c101112 */
[C---:B------:R-:W-:Y:S02]  /*e3b0*/  ISETP.LT.OR P4, PT, R35.reuse, 0xf9, !P1 ;  /* 0x000000f92300780c */ /* 0x040fe40004f81670 */
[----:B------:R-:W-:Y:S01]  /*e3c0*/  ISETP.LT.OR P1, PT, R35, 0xfa, !P1 ;  /* 0x000000fa2300780c */ /* 0x000fe20004f21670 */
[----:B--2---:R-:W-:Y:S01]  /*e3d0*/  FMUL R0, R221, UR20 ;  /* 0x00000014dd007c20 */ /* 0x004fe20008400000 */
[----:B------:R-:W-:-:S04]  /*e3e0*/  FMUL R3, R220, UR20 ;  /* 0x00000014dc037c20 */ /* 0x000fc80008400000 */
[----:B0-----:R-:W-:Y:S02]  /*e3f0*/  F2FP.SATFINITE.E5M2.F32.PACK_AB_MERGE_C R7, RZ, R0, RZ ;  /* 0x00000000ff07723e */ /* 0x001fe400048060ff */
[----:B-1----:R-:W-:Y:S01]  /*e400*/  F2FP.SATFINITE.E5M2.F32.PACK_AB_MERGE_C R9, RZ, R3, RZ ;  /* 0x00000003ff09723e */ /* 0x002fe200048060ff */
[----:B------:R-:W-:Y:S02]  /*e410*/  FMUL R0, R222, UR20 ;  /* 0x00000014de007c20 */ /* 0x000fe40008400000 */
[----:B------:R0:W-:Y:S01]  /*e420*/  @!P5 STG.E.U8 desc[UR18][R24.64+0xf0], R7 ;  /* 0x0000f0071800d986 */ /* 0x0001e2000c101112 */
[----:B------:R-:W-:-:S03]  /*e430*/  ISETP.LT.OR P5, PT, R35, 0xf2, !P0 ;  /* 0x000000f22300780c */ /* 0x000fc600047a1670 */
[----:B------:R1:W-:Y:S01]  /*e440*/  @!P6 STG.E.U8 desc[UR18][R24.64+0xf1], R9 ;  /* 0x0000f1091800e986 */ /* 0x0003e2000c101112 */
[----:B------:R-:W-:Y:S02]  /*e450*/  ISETP.LT.OR P6, PT, R35, 0xf9, !P0 ;  /* 0x000000f92300780c */ /* 0x000fe400047c1670 */
[----:B------:R-:W-:Y:S01]  /*e460*/  F2FP.SATFINITE.E5M2.F32.PACK_AB_MERGE_C R13, RZ, R0, RZ ;  /* 0x00000000ff0d723e */ /* 0x000fe200048060ff */
[----:B------:R-:W-:Y:S01]  /*e470*/  FMUL R0, R223, UR20 ;  /* 0x00000014df007c20 */ /* 0x000fe20008400000 */
[----:B------:R-:W-:Y:S01]  /*e480*/  ISETP.LT.OR P0, PT, R35, 0xfa, !P0 ;  /* 0x000000fa2300780c */ /* 0x000fe20004701670 */
[----:B------:R-:W-:-:S03]  /*e490*/  FMUL R2, R225, UR20 ;  /* 0x00000014e1027c20 */ /* 0x000fc60008400000 */
[----:B0-----:R-:W-:Y:S02]  /*e4a0*/  F2FP.SATFINITE.E5M2.F32.PACK_AB_MERGE_C R7, RZ, R0, RZ ;  /* 0x00000000ff07723e */ /* 0x001fe400048060ff */
[----:B-1----:R-:W-:Y:S01]  /*e4b0*/  F2FP.SATFINITE.E5M2.F32.PACK_AB_MERGE_C R9, RZ, R2, RZ ;  /* 0x00000002ff09723e */ /* 0x002fe200048060ff */
[----:B---3--:R-:W-:Y:S01]  /*e4c0*/  FMUL R3, R224, UR20 ;  /* 0x00000014e0037c20 */ /* 0x008fe20008400000 */
[----:B----4-:R-:W-:Y:S01]  /*e4d0*/  FMUL R4, R226, UR20 ;  /* 0x00000014e2047c20 */ /* 0x010fe20008400000 */
[----:B------:R-:W-:-:S03]  /*e4e0*/  FMUL R5, R227, UR20 ;  /* 0x00000014e3057c20 */ /* 0x000fc60008400000 */
[----:B------:R-:W-:Y:S02]  /*e4f0*/  F2FP.SATFINITE.E5M2.F32.PACK_AB_MERGE_C R3, RZ, R3, RZ ;  /* 0x00000003ff03723e */ /* 0x000fe400048060ff */
[----:B------:R-:W-:Y:S02]  /*e500*/  F2FP.SATFINITE.E5M2.F32.PACK_AB_MERGE_C R11, RZ, R4, RZ ;  /* 0x00000004ff0b723e */ /* 0x000fe400048060ff */
[----:B------:R-:W-:Y:S01]  /*e510*/  F2FP.SATFINITE.E5M2.F32.PACK_AB_MERGE_C R5, RZ, R5, RZ ;  /* 0x00000005ff05723e */ /* 0x000fe200048060ff */
[----:B------:R0:W-:Y:S04]  /*e520*/  @!P3 STG.E.U8 desc[UR18][R26.64+0xf0], R13 ;  /* 0x0000f00d1a00b986 */ /* 0x0001e8000c101112 */
[----:B------:R0:W-:Y:S04]  /*e530*/  @!P5 STG.E.U8 desc[UR18][R26.64+0xf1], R7 ;  /* 0x0000f1071a00d986 */ /* 0x0001e8000c101112 */
[----:B------:R0:W-:Y:S04]  /*e540*/  @!P4 STG.E.U8 desc[UR18][R24.64+0xf8], R9 ;  /* 0x0000f8091800c986 */ /* 0x0001e8000c101112 */
[----:B------:R0:W-:Y:S04]  /*e550*/  @!P1 STG.E.U8 desc[UR18][R24.64+0xf9], R3 ;  /* 0x0000f90318009986 */ /* 0x0001e8000c101112 */
[----:B------:R0:W-:Y:S04]  /*e560*/  @!P6 STG.E.U8 desc[UR18][R26.64+0xf8], R11 ;  /* 0x0000f80b1a00e986 */ /* 0x0001e8000c101112 */
[----:B------:R0:W-:Y:S02]  /*e570*/  @!P0 STG.E.U8 desc[UR18][R26.64+0xf9], R5 ;  /* 0x0000f9051a008986 */ /* 0x0001e4000c101112 */
.L_x_293:
[----:B------:R-:W-:Y:S05]  /*e580*/  BSYNC B0 ;  /* 0x0000000000007941 */ /* 0x000fea0003800000 */
.L_x_35:
[----:B0----5:R-:W2:Y:S04]  /*e590*/  LDL.LU R3, [R1+0x78] ;  /* 0x0000780001037983 */ /* 0x021ea80000300800 */
[----:B------:R-:W2:Y:S01]  /*e5a0*/  LDL.LU R2, [R1+0x7c] ;  /* 0x00007c0001027983 */ /* 0x000ea20000300800 */
[----:B------:R-:W-:Y:S01]  /*e5b0*/  ULDC UR6, c[0x0][0xc] ;  /* 0x0000030000067ab9 */ /* 0x000fe20000000800 */
[----:B------:R-:W-:Y:S01]  /*e5c0*/  ULDC UR7, c[0x0][0x10] ;  /* 0x0000040000077ab9 */ /* 0x000fe20000000800 */
[----:B------:R-:W2:Y:S01]  /*e5d0*/  LDC R5, c[0x0][0x14] ;  /* 0x00000500ff057b82 */ /* 0x000ea20000000800 */
[----:B------:R-:W-:Y:S01]  /*e5e0*/  UIMAD.WIDE.U32 UR6, UR6, UR7, URZ ;  /* 0x00000007060672a5 */ /* 0x000fe2000f8e003f */
[----:B------:R-:W-:Y:S01]  /*e5f0*/  PRMT R0, RZ, 0x7610, R0 ;  /* 0x00007610ff007816 */ /* 0x000fe20000000000 */
[----:B------:R-:W-:-:S04]  /*e600*/  UMOV UR22, 0xffffffff ;  /* 0xffffffff00167882 */ /* 0x000fc80000000000 */
[----:B--2---:R-:W-:-:S04]  /*e610*/  IMAD.WIDE.U32 R2, R5, UR6, R2 ;  /* 0x0000000605027c25 */ /* 0x004fc8000f8e0002 */
[----:B------:R-:W-:Y:S01]  /*e620*/  IMAD R5, R5, UR7, RZ ;  /* 0x0000000705057c24 */ /* 0x000fe2000f8e02ff */
[----:B------:R-:W-:Y:S01]  /*e630*/  ULDC.64 UR6, c[0x0][0x650] ;  /* 0x0001940000067ab9 */ /* 0x000fe20000000a00 */
[----:B------:R-:W-:Y:S01]  /*e640*/  IMAD.MOV.U32 R19, RZ, RZ, R2 ;  /* 0x000000ffff137224 */ /* 0x000fe200078e0002 */
[----:B------:R-:W-:Y:S01]  /*e650*/  ISETP.GE.U32.AND P0, PT, R2, UR6, PT ;  /* 0x0000000602007c0c */ /* 0x000fe2000bf06070 */
[----:B------:R-:W-:Y:S02]  /*e660*/  IMAD.IADD R22, R3, 0x1, R5 ;  /* 0x0000000103167824 */ /* 0x000fe400078e0205 */
[----:B------:R-:W-:-:S03]  /*e670*/  IMAD.MOV.U32 R2, RZ, RZ, -0x1 ;  /* 0xffffffffff027424 */ /* 0x000fc600078e00ff */
[----:B------:R0:W-:Y:S01]  /*e680*/  STL [R1+0x78], R22 ;  /* 0x0000781601007387 */ /* 0x0001e20000100800 */
[----:B------:R-:W-:-:S03]  /*e690*/  ISETP.GE.U32.AND.EX P0, PT, R22, UR7, PT, P0 ;  /* 0x0000000716007c0c */ /* 0x000fc6000bf06100 */
[----:B------:R0:W-:Y:S04]  /*e6a0*/  STL [R1+0x7c], R19 ;  /* 0x00007c1301007387 */ /* 0x0001e80000100800 */
[----:B------:R0:W-:Y:S06]  /*e6b0*/  STL [R1+0x80], R2 ;  /* 0x0000800201007387 */ /* 0x0001ec0000100800 */
[----:B------:R-:W-:Y:S05]  /*e6c0*/  @P0 BRA `(.L_x_294) ;  /* 0x00000004006c0947 */ /* 0x000fea0003800000 */
[----:B------:R-:W2:Y:S01]  /*e6d0*/  S2R R14, SR_CTAID.X ;  /* 0x00000000000e7919 */ /* 0x000ea20000002500 */
[----:B------:R-:W5:Y:S01]  /*e6e0*/  LDC.64 R8, c[0x0][0x628] ;  /* 0x00018a00ff087b82 */ /* 0x000f620000000a00 */
[----:B------:R-:W-:Y:S01]  /*e6f0*/  ULDC UR6, c[0x0][0x150] ;  /* 0x0000540000067ab9 */ /* 0x000fe20000000800 */
[----:B------:R-:W-:Y:S01]  /*e700*/  IMAD.MOV.U32 R6, RZ, RZ, R19 ;  /* 0x000000ffff067224 */ /* 0x000fe200078e0013 */
[----:B------:R-:W0:Y:S01]  /*e710*/  S2R R16, SR_CTAID.Y ;  /* 0x0000000000107919 */ /* 0x000e220000002600 */
[----:B------:R-:W-:-:S04]  /*e720*/  IMAD.MOV.U32 R7, RZ, RZ, R22 ;  /* 0x000000ffff077224 */ /* 0x000fc800078e0016 */
[----:B------:R-:W0:Y:S08]  /*e730*/  LDC R17, c[0x0][0x144] ;  /* 0x00005100ff117b82 */ /* 0x000e300000000800 */
[----:B------:R-:W0:Y:S08]  /*e740*/  LDC R10, c[0x0][0x630] ;  /* 0x00018c00ff0a7b82 */ /* 0x000e300000000800 */
[----:B------:R-:W0:Y:S01]  /*e750*/  LDC.64 R12, c[0x0][0x620] ;  /* 0x00018800ff0c7b82 */ /* 0x000e220000000a00 */
[----:B-----5:R-:W-:-:S04]  /*e760*/  ISETP.NE.U32.AND P0, PT, R8, RZ, PT ;  /* 0x000000ff0800720c */ /* 0x020fc80003f05070 */
[----:B------:R-:W-:Y:S02]  /*e770*/  ISETP.NE.AND.EX P0, PT, R9, RZ, PT, P0 ;  /* 0x000000ff0900720c */ /* 0x000fe40003f05300 */
[----:B--2---:R-:W-:-:S05]  /*e780*/  I2FP.F32.U32 R0, R14 ;  /* 0x0000000e00007245 */ /* 0x004fca0000201000 */
[----:B------:R-:W-:-:S04]  /*e790*/  FMUL R0, R0, UR6 ;  /* 0x0000000600007c20 */ /* 0x000fc80008400000 */
[----:B------:R2:W0:Y:S02]  /*e7a0*/  F2I.U32.TRUNC.NTZ R15, R0 ;  /* 0x00000000000f7305 */ /* 0x000424000020f000 */
[----:B------:R-:W-:Y:S05]  /*e7b0*/  @!P0 BRA `(.L_x_295) ;  /* 0x0000000000288947 */ /* 0x000fea0003800000 */
[----:B--2---:R-:W2:Y:S02]  /*e7c0*/  LDC R0, c[0x0][0x634] ;  /* 0x00018d00ff007b82 */ /* 0x004ea40000000800 */
[----:B--2---:R-:W-:-:S05]  /*e7d0*/  IADD3 R7, P0, R19, R0, RZ ;  /* 0x0000000013077210 */ /* 0x004fca0007f1e0ff */
[----:B------:R-:W-:-:S04]  /*e7e0*/  IMAD.X R11, RZ, RZ, R22, P0 ;  /* 0x000000ffff0b7224 */ /* 0x000fc800000e0616 */
[----:B0-----:R-:W-:-:S04]  /*e7f0*/  IMAD.WIDE.U32 R2, R11, R8, RZ ;  /* 0x000000080b027225 */ /* 0x001fc800078e00ff */
[----:B------:R-:W-:-:S04]  /*e800*/  IMAD.WIDE.U32 R4, P0, R7, R9, R2 ;  /* 0x0000000907047225 */ /* 0x000fc80007800002 */
[----:B------:R-:W-:-:S04]  /*e810*/  IMAD.WIDE.U32 R2, R7, R8, RZ ;  /* 0x0000000807027225 */ /* 0x000fc800078e00ff */
[----:B------:R-:W-:Y:S01]  /*e820*/  IMAD.X R7, RZ, RZ, RZ, P0 ;  /* 0x000000ffff077224 */ /* 0x000fe200000e06ff */
[----:B------:R-:W-:Y:S01]  /*e830*/  IADD3 RZ, P0, R3, R4, RZ ;  /* 0x0000000403ff7210 */ /* 0x000fe20007f1e0ff */
[----:B------:R-:W-:-:S04]  /*e840*/  IMAD.MOV.U32 R6, RZ, RZ, R5 ;  /* 0x000000ffff067224 */ /* 0x000fc800078e0005 */
[----:B------:R-:W-:-:S08]  /*e850*/  IMAD.WIDE.U32.X R6, R11, R9, R6, P0 ;  /* 0x000000090b067225 */ /* 0x000fd000000e0406 */
.L_x_295:
[-CC-:B0-----:R-:W-:Y:S01]  /*e860*/  SHF.R.U64 R24, R6, R10.reuse, R7.reuse ;  /* 0x0000000a06187219 */ /* 0x181fe20000001207 */
[----:B------:R-:W0:Y:S01]  /*e870*/  LDC.64 R20, c[0x0][0x640] ;  /* 0x00019000ff147b82 */ /* 0x000e220000000a00 */
[----:B--2---:R-:W-:Y:S01]  /*e880*/  SHF.R.U32.HI R0, RZ, R10, R7 ;  /* 0x0000000aff007219 */ /* 0x004fe20000011607 */
[----:B------:R-:W-:Y:S01]  /*e890*/  IMAD.MOV.U32 R2, RZ, RZ, R19 ;  /* 0x000000ffff027224 */ /* 0x000fe200078e0013 */
[----:B------:R-:W-:Y:S01]  /*e8a0*/  IADD3 R5, P0, RZ, -R24, RZ ;  /* 0x80000018ff057210 */ /* 0x000fe20007f1e0ff */
[----:B------:R-:W-:Y:S01]  /*e8b0*/  IMAD.MOV R15, RZ, RZ, -R15 ;  /* 0x000000ffff0f7224 */ /* 0x000fe200078e0a0f */
[----:B------:R-:W-:Y:S01]  /*e8c0*/  ULDC UR6, c[0x0][0x154] ;  /* 0x0000550000067ab9 */ /* 0x000fe20000000800 */
[----:B------:R-:W-:Y:S02]  /*e8d0*/  IMAD.MOV.U32 R7, RZ, RZ, 0x1 ;  /* 0x00000001ff077424 */ /* 0x000fe400078e00ff */
[----:B------:R-:W2:Y:S01]  /*e8e0*/  LDC R4, c[0x0][0x618] ;  /* 0x00018600ff047b82 */ /* 0x000ea20000000800 */
[----:B------:R-:W-:-:S02]  /*e8f0*/  IMAD.X R3, RZ, RZ, ~R0, P0 ;  /* 0x000000ffff037224 */ /* 0x000fc400000e0e00 */
[----:B------:R-:W-:Y:S02]  /*e900*/  IMAD R15, R17, R15, R14 ;  /* 0x0000000f110f7224 */ /* 0x000fe400078e020e */
[-C--:B------:R-:W-:Y:S02]  /*e910*/  IMAD R0, R3, R12.reuse, RZ ;  /* 0x0000000c03007224 */ /* 0x080fe400078e02ff */
[----:B------:R-:W-:Y:S01]  /*e920*/  IMAD.MOV.U32 R3, RZ, RZ, R22 ;  /* 0x000000ffff037224 */ /* 0x000fe200078e0016 */
[----:B------:R-:W5:Y:S01]  /*e930*/  LDC R6, c[0x0][0x608] ;  /* 0x00018200ff067b82 */ /* 0x000f620000000800 */
[----:B------:R-:W-:-:S04]  /*e940*/  IMAD.WIDE.U32 R2, R5, R12, R2 ;  /* 0x0000000c05027225 */ /* 0x000fc800078e0002 */
[----:B------:R-:W-:-:S03]  /*e950*/  IMAD R5, R5, R13, R0 ;  /* 0x0000000d05057224 */ /* 0x000fc600078e0200 */
[----:B------:R-:W1:Y:S01]  /*e960*/  LDC R18, c[0x0][0x658] ;  /* 0x00019600ff127b82 */ /* 0x000e620000000800 */
[----:B------:R-:W-:Y:S01]  /*e970*/  I2FP.F32.U32 R0, R16 ;  /* 0x0000001000007245 */ /* 0x000fe20000201000 */
[----:B------:R-:W-:Y:S01]  /*e980*/  IMAD.IADD R3, R3, 0x1, R5 ;  /* 0x0000000103037824 */ /* 0x000fe200078e0205 */
[----:B0-----:R-:W-:Y:S01]  /*e990*/  ISETP.NE.U32.AND P0, PT, R20, RZ, PT ;  /* 0x000000ff1400720c */ /* 0x001fe20003f05070 */
[----:B------:R-:W-:Y:S02]  /*e9a0*/  IMAD.MOV.U32 R5, RZ, RZ, -0x1 ;  /* 0xffffffffff057424 */ /* 0x000fe400078e00ff */
[----:B------:R-:W-:Y:S02]  /*e9b0*/  FMUL R0, R0, UR6 ;  /* 0x0000000600007c20 */ /* 0x000fe40008400000 */
[----:B------:R-:W0:Y:S01]  /*e9c0*/  LDC R13, c[0x0][0x148] ;  /* 0x00005200ff0d7b82 */ /* 0x000e220000000800 */
[----:B--2---:R-:W-:Y:S01]  /*e9d0*/  SHF.R.U64 R10, R2, R4, R3 ;  /* 0x00000004020a7219 */ /* 0x004fe20000001203 */
[----:B------:R2:W0:Y:S01]  /*e9e0*/  F2I.U32.TRUNC.NTZ R12, R0 ;  /* 0x00000000000c7305 */ /* 0x000422000020f000 */
[----:B------:R-:W-:-:S02]  /*e9f0*/  ISETP.NE.AND.EX P0, PT, R21, RZ, PT, P0 ;  /* 0x000000ff1500720c */ /* 0x000fc40003f05300 */
[----:B------:R-:W-:-:S03]  /*ea00*/  SHF.R.U32.HI R3, RZ, R4, R3 ;  /* 0x00000004ff037219 */ /* 0x000fc60000011603 */
[----:B------:R-:W0:Y:S01]  /*ea10*/  LDC R14, c[0x0][0x600] ;  /* 0x00018000ff0e7b82 */ /* 0x000e220000000800 */
[-CC-:B-----5:R-:W-:Y:S02]  /*ea20*/  SHF.R.U64 R8, R10, R6.reuse, R3.reuse ;  /* 0x000000060a087219 */ /* 0x1a0fe40000001203 */
[----:B------:R-:W-:-:S05]  /*ea30*/  SHF.R.U32.HI R3, RZ, R6, R3 ;  /* 0x00000006ff037219 */ /* 0x000fca0000011603 */
[----:B------:R-:W0:Y:S01]  /*ea40*/  LDC R19, c[0x0][0x648] ;  /* 0x00019200ff137b82 */ /* 0x000e220000000800 */
[-CC-:B-1----:R-:W-:Y:S02]  /*ea50*/  SHF.R.U64 R11, R8, R18.reuse, R3.reuse ;  /* 0x00000012080b7219 */ /* 0x182fe40000001203 */
[-C--:B------:R-:W-:Y:S02]  /*ea60*/  SHF.L.U32 R5, R5, R18.reuse, RZ ;  /* 0x0000001205057219 */ /* 0x080fe400000006ff */
[-C--:B------:R-:W-:Y:S01]  /*ea70*/  SHF.R.U32.HI R3, RZ, R18.reuse, R3 ;  /* 0x00000012ff037219 */ /* 0x080fe20000011603 */
[----:B------:R-:W-:Y:S01]  /*ea80*/  IMAD.MOV.U32 R2, RZ, RZ, R11 ;  /* 0x000000ffff027224 */ /* 0x000fe200078e000b */
[----:B------:R-:W-:Y:S01]  /*ea90*/  SHF.L.U32 R34, R7, R18, RZ ;  /* 0x0000001207227219 */ /* 0x000fe200000006ff */
[----:B------:R-:W1:Y:S01]  /*eaa0*/  LDC R22, c[0x0][0x638] ;  /* 0x00018e00ff167b82 */ /* 0x000e620000000800 */
[----:B------:R-:W-:-:S07]  /*eab0*/  LOP3.LUT R17, RZ, R5, RZ, 0x33, !PT ;  /* 0x00000005ff117212 */ /* 0x000fce00078e33ff */
[----:B------:R-:W0:Y:S01]  /*eac0*/  LDC R23, c[0x0][0x610] ;  /* 0x00018400ff177b82 */ /* 0x000e220000000800 */
[----:B--2---:R-:W-:Y:S05]  /*ead0*/  @!P0 BRA `(.L_x_296) ;  /* 0x0000000000288947 */ /* 0x004fea0003800000 */
[----:B------:R-:W2:Y:S02]  /*eae0*/  LDC R0, c[0x0][0x64c] ;  /* 0x00019300ff007b82 */ /* 0x000ea40000000800 */
[----:B--2---:R-:W-:-:S05]  /*eaf0*/  IADD3 R7, P0, R11, R0, RZ ;  /* 0x000000000b077210 */ /* 0x004fca0007f1e0ff */
        /* <DEDUP_REMOVED lines=8> */
.L_x_296:
[----:B0-----:R-:W-:Y:S01]  /*eb80*/  SHF.R.U64 R0, R2, R19, R3 ;  /* 0x0000001302007219 */ /* 0x001fe20000001203 */
[----:B------:R-:W-:Y:S01]  /*eb90*/  VIADD R3, R14, 0xffffffff ;  /* 0xffffffff0e037836 */ /* 0x000fe20000000000 */
[----:B------:R-:W-:Y:S01]  /*eba0*/  LOP3.LUT R5, R8, R17, RZ, 0xc0, !PT ;  /* 0x0000001108057212 */ /* 0x000fe200078ec0ff */
[----:B------:R-:W-:Y:S01]  /*ebb0*/  IMAD.MOV R12, RZ, RZ, -R12 ;  /* 0x000000ffff0c7224 */ /* 0x000fe200078e0a0c */
[----:B------:R-:W-:Y:S01]  /*ebc0*/  R2UR UR22, R24 ;  /* 0x00000000181672ca */ /* 0x000fe200000e0000 */
[----:B------:R-:W-:Y:S01]  /*ebd0*/  IMAD.MOV R2, RZ, RZ, -R0 ;  /* 0x000000ffff027224 */ /* 0x000fe200078e0a00 */
[----:B------:R-:W-:Y:S01]  /*ebe0*/  LOP3.LUT R3, R10, R3, RZ, 0xc0, !PT ;  /* 0x000000030a037212 */ /* 0x000fe200078ec0ff */
[----:B------:R-:W-:Y:S02]  /*ebf0*/  IMAD R34, R34, R0, R5 ;  /* 0x0000000022227224 */ /* 0x000fe400078e0205 */
[----:B------:R-:W-:Y:S02]  /*ec00*/  @P2 IMAD R15, R13, R12, R16 ;  /* 0x0000000c0d0f2224 */ /* 0x000fe400078e0210 */
[----:B-1----:R-:W-:-:S02]  /*ec10*/  IMAD R0, R2, R22, R11 ;  /* 0x0000001602007224 */ /* 0x002fc400078e020b */
[----:B------:R-:W-:Y:S02]  /*ec20*/  IMAD R34, R34, R23, R15 ;  /* 0x0000001722227224 */ /* 0x000fe400078e020f */
[----:B------:R-:W-:Y:S02]  /*ec30*/  IMAD R3, R0, R14, R3 ;  /* 0x0000000e00037224 */ /* 0x000fe400078e0203 */
[----:B------:R-:W-:-:S03]  /*ec40*/  IMAD.MOV.U32 R0, RZ, RZ, 0x1 ;  /* 0x00000001ff007424 */ /* 0x000fc600078e00ff */
[----:B------:R-:W-:Y:S02]  /*ec50*/  SEL R2, R3, R34, !P2 ;  /* 0x0000002203027207 */ /* 0x000fe40005000000 */
[----:B------:R-:W-:-:S03]  /*ec60*/  SEL R34, R34, R3, !P2 ;  /* 0x0000000322227207 */ /* 0x000fc60005000000 */
[----:B------:R2:W-:Y:S04]  /*ec70*/  STL [R1+0x80], R2 ;  /* 0x0000800201007387 */ /* 0x0005e80000100800 */
.L_x_294:
[----:B------:R-:W-:Y:S01]  /*ec80*/  UIADD3 UR5, UR12, UR5, URZ ;  /* 0x000000050c057290 */ /* 0x000fe2000fffe03f */
[----:B------:R0:W-:Y:S01]  /*ec90*/  STL [R1+0x84], R34 ;  /* 0x0000842201007387 */ /* 0x0001e20000100800 */
[----:B------:R-:W-:Y:S02]  /*eca0*/  LOP3.LUT P0, RZ, R0, 0xff, RZ, 0xc0, !PT ;  /* 0x000000ff00ff7812 */ /* 0x000fe4000780c0ff */
[----:B------:R-:W-:Y:S02]  /*ecb0*/  USHF.R.U32.HI UR6, URZ, 0x2, UR5 ;  /* 0x000000023f067899 */ /* 0x000fe40008011605 */
[----:B------:R-:W-:Y:S02]  /*ecc0*/  UISETP.GT.U32.AND UP0, UPT, UR5, 0x3, UPT ;  /* 0x000000030500788c */ /* 0x000fe4000bf04070 */
[----:B------:R-:W-:Y:S02]  /*ecd0*/  ULOP3.LUT UR6, UR6, 0x1, URZ, 0xc0, !UPT ;  /* 0x0000000106067892 */ /* 0x000fe4000f8ec03f */
[----:B------:R-:W-:-:S02]  /*ece0*/  UISETP.LT.U32.AND UP0, UPT, UR12, 0x4, UP0 ;  /* 0x000000040c00788c */ /* 0x000fc40008701070 */
[----:B------:R-:W-:Y:S02]  /*ecf0*/  UISETP.NE.U32.AND UP1, UPT, UR6, 0x1, UPT ;  /* 0x000000010600788c */ /* 0x000fe4000bf25070 */
[----:B------:R-:W-:Y:S02]  /*ed00*/  USEL UR7, URZ, 0x1, !UP0 ;  /* 0x000000013f077887 */ /* 0x000fe4000c000000 */
[----:B------:R-:W-:Y:S02]  /*ed10*/  UISETP.GT.U32.AND UP1, UPT, UR12, 0x3, !UP1 ;  /* 0x000000030c00788c */ /* 0x000fe4000cf24070 */
[----:B------:R-:W-:Y:S02]  /*ed20*/  ULOP3.LUT UR5, UR5, 0x3, URZ, 0xc0, !UPT ;  /* 0x0000000305057892 */ /* 0x000fe4000f8ec03f */
[----:B------:R-:W-:-:S04]  /*ed30*/  USEL UR6, URZ, 0x1, !UP1 ;  /* 0x000000013f067887 */ /* 0x000fc8000c800000 */
[----:B------:R-:W-:Y:S01]  /*ed40*/  ULOP3.LUT UR4, UR6, UR4, UR7, 0x96, !UPT ;  /* 0x0000000406047292 */ /* 0x000fe2000f8e9607 */
[----:B0-----:R-:W-:Y:S11]  /*ed50*/  @P0 BRA `(.L_x_297) ;  /* 0xffffff2400640947 */ /* 0x001ff6000383ffff */
[----:B------:R-:W-:Y:S05]  /*ed60*/  EXIT ;  /* 0x000000000000794d */ /* 0x000fea0003800000 */
.L_x_7:
[----:B------:R-:W2:Y:S01]  /*ed70*/  LDL R22, [R1+0x7c] ;  /* 0x00007c0001167983 */ /* 0x000ea20000100800 */
[----:B------:R-:W-:-:S03]  /*ed80*/  ULDC.64 UR4, c[0x0][0x650] ;  /* 0x0001940000047ab9 */ /* 0x000fc60000000a00 */
[----:B0-----:R-:W3:Y:S01]  /*ed90*/  LDL R23, [R1+0x78] ;  /* 0x0000780001177983 */ /* 0x001ee20000100800 */
[----:B------:R-:W-:Y:S01]  /*eda0*/  PRMT R4, RZ, 0x7610, R4 ;  /* 0x00007610ff047816 */ /* 0x000fe20000000004 */
[----:B------:R-:W-:Y:S02]  /*edb0*/  IMAD.MOV.U32 R5, RZ, RZ, -0x1 ;  /* 0xffffffffff057424 */ /* 0x000fe400078e00ff */
[----:B------:R-:W-:Y:S02]  /*edc0*/  IMAD.MOV.U32 R7, RZ, RZ, -0x1 ;  /* 0xffffffffff077424 */ /* 0x000fe400078e00ff */
[----:B------:R-:W-:Y:S01]  /*edd0*/  IMAD.MOV.U32 R6, RZ, RZ, -0x1 ;  /* 0xffffffffff067424 */ /* 0x000fe200078e00ff */
[----:B--2---:R-:W-:-:S04]  /*ede0*/  ISETP.GE.U32.AND P0, PT, R22, UR4, PT ;  /* 0x0000000416007c0c */ /* 0x004fc8000bf06070 */
[----:B---3--:R-:W-:-:S13]  /*edf0*/  ISETP.GE.U32.AND.EX P0, PT, R23, UR5, PT, P0 ;  /* 0x0000000517007c0c */ /* 0x008fda000bf06100 */
[----:B------:R-:W-:Y:S05]  /*ee00*/  @P0 BRA `(.L_x_298) ;  /* 0x00000004002c0947 */ /* 0x000fea0003800000 */
[----:B------:R-:W0:Y:S01]  /*ee10*/  LDC.64 R14, c[0x0][0x628] ;  /* 0x00018a00ff0e7b82 */ /* 0x000e220000000a00 */
[----:B------:R-:W-:Y:S02]  /*ee20*/  IMAD.MOV.U32 R8, RZ, RZ, R22 ;  /* 0x000000ffff087224 */ /* 0x000fe400078e0016 */
[----:B------:R-:W-:-:S05]  /*ee30*/  IMAD.MOV.U32 R9, RZ, RZ, R23 ;  /* 0x000000ffff097224 */ /* 0x000fca00078e0017 */
[----:B------:R-:W1:Y:S08]  /*ee40*/  LDC R10, c[0x0][0x630] ;  /* 0x00018c00ff0a7b82 */ /* 0x000e700000000800 */
[----:B------:R-:W2:Y:S01]  /*ee50*/  LDC.64 R16, c[0x0][0x620] ;  /* 0x00018800ff107b82 */ /* 0x000ea20000000a00 */
[----:B0-----:R-:W-:-:S04]  /*ee60*/  ISETP.NE.U32.AND P0, PT, R14, RZ, PT ;  /* 0x000000ff0e00720c */ /* 0x001fc80003f05070 */
[----:B------:R-:W-:-:S13]  /*ee70*/  ISETP.NE.AND.EX P0, PT, R15, RZ, PT, P0 ;  /* 0x000000ff0f00720c */ /* 0x000fda0003f05300 */
[----:B-12---:R-:W-:Y:S05]  /*ee80*/  @!P0 BRA `(.L_x_299) ;  /* 0x0000000000288947 */ /* 0x006fea0003800000 */
[----:B------:R-:W0:Y:S02]  /*ee90*/  LDC R4, c[0x0][0x634] ;  /* 0x00018d00ff047b82 */ /* 0x000e240000000800 */
[----:B0-----:R-:W-:-:S05]  /*eea0*/  IADD3 R9, P0, R22, R4, RZ ;  /* 0x0000000416097210 */ /* 0x001fca0007f1e0ff */
        /* <DEDUP_REMOVED lines=8> */
.L_x_299:
[----:B------:R-:W0:Y:S01]  /*ef30*/  LDC.64 R20, c[0x0][0x640] ;  /* 0x00019000ff147b82 */ /* 0x000e220000000a00 */
[-CC-:B------:R-:W-:Y:S02]  /*ef40*/  SHF.R.U64 R14, R8, R10.reuse, R9.reuse ;  /* 0x0000000a080e7219 */ /* 0x180fe40000001209 */
[----:B------:R-:W-:Y:S02]  /*ef50*/  SHF.R.U32.HI R4, RZ, R10, R9 ;  /* 0x0000000aff047219 */ /* 0x000fe40000011609 */
[----:B------:R-:W-:-:S03]  /*ef60*/  IADD3 R7, P0, RZ, -R14, RZ ;  /* 0x8000000eff077210 */ /* 0x000fc60007f1e0ff */
[----:B------:R-:W1:Y:S02]  /*ef70*/  LDC R8, c[0x0][0x618] ;  /* 0x00018600ff087b82 */ /* 0x000e640000000800 */
[----:B------:R-:W-:Y:S02]  /*ef80*/  IMAD.X R5, RZ, RZ, ~R4, P0 ;  /* 0x000000ffff057224 */ /* 0x000fe400000e0e04 */
[----:B------:R-:W-:Y:S02]  /*ef90*/  IMAD.MOV.U32 R4, RZ, RZ, R22 ;  /* 0x000000ffff047224 */ /* 0x000fe400078e0016 */
[-C--:B------:R-:W-:Y:S02]  /*efa0*/  IMAD R6, R5, R16.reuse, RZ ;  /* 0x0000001005067224 */ /* 0x080fe400078e02ff */
[----:B------:R-:W2:Y:S01]  /*efb0*/  LDC R18, c[0x0][0x608] ;  /* 0x00018200ff127b82 */ /* 0x000ea20000000800 */
[----:B------:R-:W-:Y:S02]  /*efc0*/  IMAD.MOV.U32 R5, RZ, RZ, R23 ;  /* 0x000000ffff057224 */ /* 0x000fe400078e0017 */
[----:B------:R-:W-:-:S05]  /*efd0*/  IMAD.WIDE.U32 R4, R7, R16, R4 ;  /* 0x0000001007047225 */ /* 0x000fca00078e0004 */
[----:B------:R-:W3:Y:S01]  /*efe0*/  LDC R19, c[0x0][0x658] ;  /* 0x00019600ff137b82 */ /* 0x000ee20000000800 */
[----:B------:R-:W-:Y:S01]  /*eff0*/  IMAD R7, R7, R17, R6 ;  /* 0x0000001107077224 */ /* 0x000fe200078e0206 */
[----:B0-----:R-:W-:Y:S01]  /*f000*/  ISETP.NE.U32.AND P0, PT, R20, RZ, PT ;  /* 0x000000ff1400720c */ /* 0x001fe20003f05070 */
[----:B------:R-:W-:Y:S02]  /*f010*/  IMAD.MOV.U32 R6, RZ, RZ, -0x1 ;  /* 0xffffffffff067424 */ /* 0x000fe400078e00ff */
[----:B------:R-:W-:Y:S01]  /*f020*/  IMAD.IADD R5, R5, 0x1, R7 ;  /* 0x0000000105057824 */ /* 0x000fe200078e0207 */
[----:B------:R-:W-:Y:S02]  /*f030*/  ISETP.NE.AND.EX P0, PT, R21, RZ, PT, P0 ;  /* 0x000000ff1500720c */ /* 0x000fe40003f05300 */
[----:B------:R-:W0:Y:S02]  /*f040*/  LDC R17, c[0x0][0x600] ;  /* 0x00018000ff117b82 */ /* 0x000e240000000800 */
[----:B-1----:R-:W-:-:S02]  /*f050*/  SHF.R.U64 R10, R4, R8, R5 ;  /* 0x00000008040a7219 */ /* 0x002fc40000001205 */
[----:B------:R-:W-:-:S04]  /*f060*/  SHF.R.U32.HI R5, RZ, R8, R5 ;  /* 0x00000008ff057219 */ /* 0x000fc80000011605 */
[----:B------:R-:W1:Y:S01]  /*f070*/  LDC R22, c[0x0][0x648] ;  /* 0x00019200ff167b82 */ /* 0x000e620000000800 */
[-CC-:B--2---:R-:W-:Y:S02]  /*f080*/  SHF.R.U64 R15, R10, R18.reuse, R5.reuse ;  /* 0x000000120a0f7219 */ /* 0x184fe40000001205 */
[----:B------:R-:W-:Y:S01]  /*f090*/  SHF.R.U32.HI R4, RZ, R18, R5 ;  /* 0x00000012ff047219 */ /* 0x000fe20000011605 */
[----:B------:R-:W-:-:S04]  /*f0a0*/  IMAD.MOV.U32 R18, RZ, RZ, 0x1 ;  /* 0x00000001ff127424 */ /* 0x000fc800078e00ff */
[----:B------:R-:W2:Y:S01]  /*f0b0*/  LDC R23, c[0x0][0x638] ;  /* 0x00018e00ff177b82 */ /* 0x000ea20000000800 */
[-CC-:B---3--:R-:W-:Y:S02]  /*f0c0*/  SHF.R.U64 R16, R15, R19.reuse, R4.reuse ;  /* 0x000000130f107219 */ /* 0x188fe40000001204 */
[-C--:B------:R-:W-:Y:S02]  /*f0d0*/  SHF.L.U32 R6, R6, R19.reuse, RZ ;  /* 0x0000001306067219 */ /* 0x080fe400000006ff */
[----:B------:R-:W-:Y:S01]  /*f0e0*/  SHF.R.U32.HI R5, RZ, R19, R4 ;  /* 0x00000013ff057219 */ /* 0x000fe20000011604 */
[----:B------:R-:W-:Y:S01]  /*f0f0*/  IMAD.MOV.U32 R4, RZ, RZ, R16 ;  /* 0x000000ffff047224 */ /* 0x000fe200078e0010 */
[----:B------:R-:W-:Y:S01]  /*f100*/  LOP3.LUT R24, RZ, R6, RZ, 0x33, !PT ;  /* 0x00000006ff187212 */ /* 0x000fe200078e33ff */
[----:B------:R-:W3:Y:S01]  /*f110*/  LDC R25, c[0x0][0x610] ;  /* 0x00018400ff197b82 */ /* 0x000ee20000000800 */
[----:B------:R-:W-:Y:S05]  /*f120*/  @!P0 BRA `(.L_x_300) ;  /* 0x0000000000288947 */ /* 0x000fea0003800000 */
        /* <DEDUP_REMOVED lines=10> */
.L_x_300:
[----:B-1----:R-:W-:Y:S01]  /*f1d0*/  SHF.R.U64 R4, R4, R22, R5 ;  /* 0x0000001604047219 */ /* 0x002fe20000001205 */
[----:B0-----:R-:W-:Y:S01]  /*f1e0*/  VIADD R7, R17, 0xffffffff ;  /* 0xffffffff11077836 */ /* 0x001fe20000000000 */
[----:B------:R-:W-:Y:S01]  /*f1f0*/  SHF.L.U32 R18, R18, R19, RZ ;  /* 0x0000001312127219 */ /* 0x000fe200000006ff */
[----:B------:R-:W-:Y:S01]  /*f200*/  @P2 IMAD R0, R11, R12, R2 ;  /* 0x0000000c0b002224 */ /* 0x000fe200078e0202 */
[----:B------:R-:W-:Y:S01]  /*f210*/  LOP3.LUT R3, R15, R24, RZ, 0xc0, !PT ;  /* 0x000000180f037212 */ /* 0x000fe200078ec0ff */
[----:B------:R-:W-:Y:S01]  /*f220*/  IMAD.MOV R5, RZ, RZ, -R4 ;  /* 0x000000ffff057224 */ /* 0x000fe200078e0a04 */
[----:B------:R-:W-:Y:S01]  /*f230*/  LOP3.LUT R7, R10, R7, RZ, 0xc0, !PT ;  /* 0x000000070a077212 */ /* 0x000fe200078ec0ff */
[----:B------:R-:W-:Y:S02]  /*f240*/  IMAD.MOV.U32 R6, RZ, RZ, R14 ;  /* 0x000000ffff067224 */ /* 0x000fe400078e000e */
[----:B------:R-:W-:Y:S02]  /*f250*/  IMAD R3, R18, R4, R3 ;  /* 0x0000000412037224 */ /* 0x000fe400078e0203 */
[----:B--2---:R-:W-:-:S02]  /*f260*/  IMAD R2, R5, R23, R16 ;  /* 0x0000001705027224 */ /* 0x004fc400078e0210 */
[----:B---3--:R-:W-:Y:S02]  /*f270*/  IMAD R0, R3, R25, R0 ;  /* 0x0000001903007224 */ /* 0x008fe400078e0200 */
[----:B------:R-:W-:Y:S02]  /*f280*/  IMAD R5, R2, R17, R7 ;  /* 0x0000001102057224 */ /* 0x000fe400078e0207 */
[----:B------:R-:W-:-:S03]  /*f290*/  IMAD.MOV.U32 R4, RZ, RZ, 0x1 ;  /* 0x00000001ff047424 */ /* 0x000fc600078e00ff */
[----:B------:R-:W-:Y:S02]  /*f2a0*/  SEL R7, R5, R0, !P2 ;  /* 0x0000000005077207 */ /* 0x000fe40005000000 */
[----:B------:R-:W-:-:S07]  /*f2b0*/  SEL R5, R0, R5, !P2 ;  /* 0x0000000500057207 */ /* 0x000fce0005000000 */
.L_x_298:
[----:B------:R-:W-:-:S08]  /*f2c0*/  NOP ;  /* 0x0000000000007918 */ /* 0x000fd00000000000 */
[----:B------:R-:W0:-:S00]  /*f2d0*/  USETMAXREG.DEALLOC.CTAPOOL 0x28 ;  /* 0x00000028000079c8 */ /* 0x000e0000080e0500 */
[----:B------:R-:W-:-:S13]  /*f2e0*/  ISETP.NE.AND P0, PT, RZ, UR8, PT ;  /* 0x00000008ff007c0c */ /* 0x000fda000bf05270 */
[----:B------:R-:W-:Y:S05]  /*f2f0*/  @P0 EXIT ;  /* 0x000000000000094d */ /* 0x000fea0003800000 */
[----:B0-----:R-:W-:Y:S01]  /*f300*/  LOP3.LUT P0, RZ, R4, 0xff, RZ, 0xc0, !PT ;  /* 0x000000ff04ff7812 */ /* 0x001fe2000780c0ff */
[----:B------:R-:W-:Y:S02]  /*f310*/  IMAD.MOV.U32 R0, RZ, RZ, 0x1 ;  /* 0x00000001ff007424 */ /* 0x000fe400078e00ff */
[----:B------:R-:W-:-:S10]  /*f320*/  IMAD.MOV.U32 R8, RZ, RZ, RZ ;  /* 0x000000ffff087224 */ /* 0x000fd400078e00ff */
[----:B------:R-:W-:Y:S05]  /*f330*/  @!P0 BRA `(.L_x_301) ;  /* 0x0000000c00a08947 */ /* 0x000fea0003800000 */
[----:B------:R-:W0:Y:S01]  /*f340*/  S2UR UR8, SR_CgaCtaId ;  /* 0x00000000000879c3 */ /* 0x000e220000008800 */
[----:B------:R-:W-:Y:S01]  /*f350*/  ULDC UR4, c[0x0][0x28c] ;  /* 0x0000a30000047ab9 */ /* 0x000fe20000000800 */
[----:B------:R-:W-:Y:S01]  /*f360*/  ULDC UR5, c[0x0][0x600] ;  /* 0x0001800000057ab9 */ /* 0x000fe20000000800 */
[----:B------:R-:W-:Y:S01]  /*f370*/  UIADD3 UR14, UR4, 0x7f, URZ ;  /* 0x0000007f040e7890 */ /* 0x000fe2000fffe03f */
[----:B------:R-:W-:Y:S01]  /*f380*/  BSSY B0, `(.L_x_301) ;  /* 0x00000e3000007945 */ /* 0x000fe20003800000 */
[----:B------:R-:W-:Y:S01]  /*f390*/  ULDC UR11, c[0x0][0x658] ;  /* 0x00019600000b7ab9 */ /* 0x000fe20000000800 */
[----:B------:R-:W-:Y:S01]  /*f3a0*/  UMOV UR12, 0xffffffff ;  /* 0xffffffff000c7882 */ /* 0x000fe20000000000 */
[----:B------:R-:W-:Y:S01]  /*f3b0*/  UMOV UR16, 0x1 ;  /* 0x0000000100107882 */ /* 0x000fe20000000000 */
[----:B------:R-:W-:Y:S01]  /*f3c0*/  USHF.R.S32.HI UR15, URZ, 0x1f, UR14 ;  /* 0x0000001f3f0f7899 */ /* 0x000fe2000801140e */
[----:B------:R-:W-:Y:S01]  /*f3d0*/  IMAD.MOV.U32 R9, RZ, RZ, 0x1 ;  /* 0x00000001ff097424 */ /* 0x000fe200078e00ff */
[----:B------:R-:W-:Y:S01]  /*f3e0*/  ULDC UR9, c[0x0][0xc] ;  /* 0x0000030000097ab9 */ /* 0x000fe20000000800 */
[----:B------:R-:W-:Y:S01]  /*f3f0*/  UIADD3 UR4, UR5, -0x1, URZ ;  /* 0xffffffff05047890 */ /* 0x000fe2000fffe03f */
[----:B------:R-:W-:Y:S01]  /*f400*/  IMAD.MOV.U32 R0, RZ, RZ, 0x1 ;  /* 0x00000001ff007424 */ /* 0x000fe200078e00ff */
[----:B------:R-:W-:Y:S01]  /*f410*/  USHF.L.U32 UR18, UR12, UR11, URZ ;  /* 0x0000000b0c127299 */ /* 0x000fe2000800063f */
[----:B------:R-:W-:Y:S01]  /*f420*/  IMAD.MOV.U32 R8, RZ, RZ, RZ ;  /* 0x000000ffff087224 */ /* 0x000fe200078e00ff */
[----:B------:R-:W-:Y:S01]  /*f430*/  USHF.L.U32 UR5, UR16, UR11, URZ ;  /* 0x0000000b10057299 */ /* 0x000fe2000800063f */
[----:B------:R-:W-:Y:S01]  /*f440*/  ULDC UR12, c[0x0][0x10] ;  /* 0x00000400000c7ab9 */ /* 0x000fe20000000800 */
[----:B------:R-:W-:Y:S01]  /*f450*/  ULEA.HI UR15, UR15, UR14, URZ, 0x7 ;  /* 0x0000000e0f0f7291 */ /* 0x000fe2000f8f383f */
[----:B------:R-:W-:Y:S01]  /*f460*/  UMOV UR22, 0x5 ;  /* 0x0000000500167882 */ /* 0x000fe20000000000 */
[----:B------:R-:W-:-:S02]  /*f470*/  ULOP3.LUT UR29, UR13, 0x2, URZ, 0xfc, !UPT ;  /* 0x000000020d1d7892 */ /* 0x000fc4000f8efc3f */
[----:B------:R-:W-:Y:S02]  /*f480*/  USHF.R.S32.HI UR19, URZ, 0x7, UR15 ;  /* 0x000000073f137899 */ /* 0x000fe4000801140f */
[----:B0-----:R-:W-:Y:S02]  /*f490*/  ULOP3.LUT UR10, UR8, 0x1, URZ, 0xc0, !UPT ;  /* 0x00000001080a7892 */ /* 0x001fe4000f8ec03f */
[----:B------:R-:W-:Y:S02]  /*f4a0*/  USHF.R.U32.HI UR30, URZ, 0x1, UR8 ;  /* 0x000000013f1e7899 */ /* 0x000fe40008011608 */
[----:B------:R-:W-:Y:S02]  /*f4b0*/  USHF.L.U32 UR6, UR8, 0x7, URZ ;  /* 0x0000000708067899 */ /* 0x000fe4000800063f */
[----:B------:R-:W-:Y:S02]  /*f4c0*/  USHF.L.U32 UR7, UR8, 0xe, URZ ;  /* 0x0000000e08077899 */ /* 0x000fe4000800063f */
[----:B------:R-:W-:-:S02]  /*f4d0*/  ULOP3.LUT UR8, UR8, 0xfffffffe, URZ, 0xc0, !UPT ;  /* 0xfffffffe08087892 */ /* 0x000fc4000f8ec03f */
[----:B------:R-:W-:Y:S02]  /*f4e0*/  UISETP.GT.U32.AND UP0, UPT, UR10, 0xffff, UPT ;  /* 0x0000ffff0a00788c */ /* 0x000fe4000bf04070 */
[----:B------:R-:W-:Y:S02]  /*f4f0*/  USHF.L.U32 UR20, UR16, UR8, URZ ;  /* 0x0000000810147299 */ /* 0x000fe4000800063f */
[----:B------:R-:W-:Y:S02]  /*f500*/  ULOP3.LUT UR11, UR8, 0x1, URZ, 0xfc, !UPT ;  /* 0x00000001080b7892 */ /* 0x000fe4000f8efc3f */
[----:B------:R-:W-:Y:S02]  /*f510*/  UIMAD.WIDE.U32 UR8, UR9, UR12, URZ ;  /* 0x0000000c090872a5 */ /* 0x000fe4000f8e003f */
[----:B------:R-:W-:Y:S01]  /*f520*/  USEL UR10, UR10, 0xffff, !UP0 ;  /* 0x0000ffff0a0a7887 */ /* 0x000fe2000c000000 */
[----:B------:R-:W-:Y:S01]  /*f530*/  ULDC UR12, c[0x0][0x14] ;  /* 0x00000500000c7ab9 */ /* 0x000fe20000000800 */
[----:B------:R-:W-:-:S02]  /*f540*/  USHF.L.U32 UR11, UR16, UR11, URZ ;  /* 0x0000000b100b7299 */ /* 0x000fc4000800063f */
[----:B------:R-:W-:Y:S02]  /*f550*/  UIMAD.WIDE.U32 UR24, UR8, UR12, URZ ;  /* 0x0000000c081872a5 */ /* 0x000fe4000f8e003f */
[----:B------:R-:W-:Y:S02]  /*f560*/  UIMAD UR21, UR9, UR12, URZ ;  /* 0x0000000c091572a4 */ /* 0x000fe4000f8e023f */
[----:B------:R-:W-:Y:S02]  /*f570*/  ULOP3.LUT UR10, UR10, 0xffff, URZ, 0xc0, !UPT ;  /* 0x0000ffff0a0a7892 */ /* 0x000fe4000f8ec03f */
[----:B------:R-:W-:Y:S02]  /*f580*/  ULOP3.LUT UR6, UR6, 0x80, URZ, 0xc0, !UPT ;  /* 0x0000008006067892 */ /* 0x000fe4000f8ec03f */
[----:B------:R-:W-:Y:S02]  /*f590*/  ULOP3.LUT UR7, UR7, 0x4000, URZ, 0xc0, !UPT ;  /* 0x0000400007077892 */ /* 0x000fe4000f8ec03f */
[----:B------:R-:W-:-:S02]  /*f5a0*/  ULOP3.LUT UR18, URZ, UR18, URZ, 0x33, !UPT ;  /* 0x000000123f127292 */ /* 0x000fc4000f8e333f */
[----:B------:R-:W-:Y:S02]  /*f5b0*/  ULOP3.LUT UR20, UR20, UR11, URZ, 0xfc, !UPT ;  /* 0x0000000b14147292 */ /* 0x000fe4000f8efc3f */
[----:B------:R-:W-:Y:S02]  /*f5c0*/  UIADD3 UR21, UR25, UR21, URZ ;  /* 0x0000001519157290 */ /* 0x000fe4000fffe03f */
[----:B------:R-:W-:Y:S02]  /*f5d0*/  USHF.L.U32 UR22, UR22, UR10, URZ ;  /* 0x0000000a16167299 */ /* 0x000fe4000800063f */
[----:B------:R-:W-:Y:S01]  /*f5e0*/  UIADD3 UR31, UR19, 0x1, URZ ;  /* 0x00000001131f7890 */ /* 0x000fe2000fffe03f */
[----:B------:R-:W-:-:S11]  /*f5f0*/  ULDC.64 UR32, c[0x0][0x198] ;  /* 0x0000660000207ab9 */ /* 0x000fd60000000a00 */
.L_x_312:
[----:B------:R-:W-:-:S03]  /*f600*/  UMOV UR8, 0xffffffff ;  /* 0xffffffff00087882 */ /* 0x000fc60000000000 */
[----:B------:R-:W-:Y:S05]  /*f610*/  BRA.DIV UR8, `(.L_x_302) ;  /* 0x0000000e08e47947 */ /* 0x000fea000b800000 */
[----:B------:R-:W-:-:S13]  /*f620*/  ELECT P0, URZ, PT ;  /* 0x00000000003f782f */ /* 0x000fda0003800000 */
.L_x_323:
[----:B------:R-:W0:Y:S01]  /*f630*/  LDC R2, c[0x0][0x28c] ;  /* 0x0000a300ff027b82 */ /* 0x000e220000000800 */
[----:B------:R-:W-:Y:S01]  /*f640*/  BSSY B1, `(.L_x_303) ;  /* 0x000003d000017945 */ /* 0x000fe20003800000 */
[----:B0-----:R-:W-:-:S13]  /*f650*/  ISETP.LT.OR P0, PT, R2, 0x1, !P0 ;  /* 0x000000010200780c */ /* 0x001fda0004701670 */
[----:B------:R-:W-:Y:S05]  /*f660*/  @P0 BRA `(.L_x_304) ;  /* 0x0000000000e80947 */ /* 0x000fea0003800000 */
[----:B------:R-:W-:Y:S01]  /*f670*/  LEA R5, R5, UR30, 0x1 ;  /* 0x0000001e05057c11 */ /* 0x000fe2000f8e08ff */
[----:B------:R-:W-:Y:S01]  /*f680*/  IMAD.MOV.U32 R13, RZ, RZ, RZ ;  /* 0x000000ffff0d7224 */ /* 0x000fe200078e00ff */
[----:B------:R-:W-:Y:S01]  /*f690*/  LEA R7, R7, UR6, 0x8 ;  /* 0x0000000607077c11 */ /* 0x000fe2000f8e40ff */
[----:B------:R-:W-:Y:S02]  /*f6a0*/  IMAD.U32 R14, RZ, RZ, UR31 ;  /* 0x0000001fff0e7e24 */ /* 0x000fe4000f8e00ff */
[----:B------:R-:W-:Y:S02]  /*f6b0*/  IMAD.MOV.U32 R2, RZ, RZ, R0 ;  /* 0x000000ffff027224 */ /* 0x000fe400078e0000 */
[----:B------:R-:W-:Y:S02]  /*f6c0*/  IMAD.MOV.U32 R3, RZ, RZ, R8 ;  /* 0x000000ffff037224 */ /* 0x000fe400078e0008 */
[----:B------:R-:W-:-:S07]  /*f6d0*/  IMAD.SHL.U32 R10, R5, 0x40, RZ ;  /* 0x00000040050a7824 */ /* 0x000fce00078e00ff */
.L_x_307:
[----:B------:R-:W0:Y:S01]  /*f6e0*/  S2R R5, SR_CgaCtaId ;  /* 0x0000000000057919 */ /* 0x000e220000008800 */
[----:B------:R-:W-:Y:S01]  /*f6f0*/  MOV R4, 0x400 ;  /* 0x0000040000047802 */ /* 0x000fe20000000f00 */
[----:B------:R-:W1:Y:S03]  /*f700*/  S2R R15, SR_TID.X ;  /* 0x00000000000f7919 */ /* 0x000e660000002100 */
[----:B0-----:R-:W-:Y:S02]  /*f710*/  LEA R12, R5, R4, 0x18 ;  /* 0x00000004050c7211 */ /* 0x001fe400078ec0ff */
[----:B------:R-:W-:Y:S02]  /*f720*/  SHF.L.U32 R4, R2, 0x1f, RZ ;  /* 0x0000001f02047819 */ /* 0x000fe400000006ff */
[----:B-1----:R-:W-:Y:S01]  /*f730*/  LOP3.LUT P1, RZ, R15, 0x7f, RZ, 0xc0, !PT ;  /* 0x0000007f0fff7812 */ /* 0x002fe2000782c0ff */
[----:B------:R-:W-:-:S04]  /*f740*/  IMAD R11, R3, 0x8, R12 ;  /* 0x00000008030b7824 */ /* 0x000fc800078e020c */
[----:B------:R-:W0:Y:S08]  /*f750*/  SYNCS.PHASECHK.TRANS64.TRYWAIT P0, [R11+URZ+0x20], R4 ;  /* 0x000020040b0075a7 */ /* 0x000e30000800017f */
[----:B------:R-:W1:Y:S01]  /*f760*/  @!P1 LDC R5, c[0x0][0x500] ;  /* 0x00014000ff059b82 */ /* 0x000e620000000800 */
[----:B0-----:R-:W-:Y:S05]  /*f770*/  @!P0 BRA `(.L_x_305) ;  /* 0x0000000c00ac8947 */ /* 0x001fea0003800000 */
.L_x_324:
[----:B------:R-:W-:Y:S01]  /*f780*/  UPRMT UR8, UR29, 0x9910, URZ ;  /* 0x000099101d087896 */ /* 0x000fe2000800003f */
[----:B-1----:R1:W-:Y:S03]  /*f790*/  @!P1 SYNCS.ARRIVE.TRANS64 RZ, [R11+URZ], R5 ;  /* 0x000000050bff99a7 */ /* 0x0023e6000800003f */
[----:B------:R-:W-:-:S06]  /*f7a0*/  UISETP.NE.AND UP0, UPT, UR8, 0x2, UPT ;  /* 0x000000020800788c */ /* 0x000fcc000bf05270 */
[----:B------:R-:W-:-:S13]  /*f7b0*/  PLOP3.LUT P0, PT, PT, PT, UP0, 0x80, 0x0 ;  /* 0x000000000000781c */ /* 0x000fda0003f0f008 */
[----:B-1----:R-:W-:Y:S05]  /*f7c0*/  @P0 BRA `(.L_x_306) ;  /* 0x0000000000040947 */ /* 0x002fea0003800000 */
[----:B------:R-:W-:Y:S01]  /*f7d0*/  BPT.TRAP 0x1 ;  /* 0x000000040000795c */ /* 0x000fe20000300000 */
.L_x_306:
[C---:B0-----:R-:W-:Y:S01]  /*f7e0*/  LEA R4, R3.reuse, UR30, 0x1 ;  /* 0x0000001e03047c11 */ /* 0x041fe2000f8e08ff */
[----:B------:R-:W-:Y:S01]  /*f7f0*/  VIADD R14, R14, 0xffffffff ;  /* 0xffffffff0e0e7836 */ /* 0x000fe20000000000 */
[----:B------:R-:W-:Y:S01]  /*f800*/  R2UR UR11, R3 ;  /* 0x00000000030b72ca */ /* 0x000fe200000e0000 */
[----:B------:R-:W-:Y:S01]  /*f810*/  UIADD3 UR14, UP0, UR32, 0xf0, URZ ;  /* 0x000000f0200e7890 */ /* 0x000fe2000ff1e03f */
[----:B------:R-:W-:Y:S01]  /*f820*/  R2UR UR26, R12 ;  /* 0x000000000c1a72ca */ /* 0x000fe200000e0000 */
[----:B------:R-:W-:Y:S01]  /*f830*/  IMAD.U32 R4, R4, 0x2000, R12 ;  /* 0x0000200004047824 */ /* 0x000fe200078e000c */
[----:B------:R-:W-:Y:S01]  /*f840*/  R2UR UR27, R10 ;  /* 0x000000000a1b72ca */ /* 0x000fe200000e0000 */
[----:B------:R-:W-:Y:S01]  /*f850*/  UIADD3 UR34, UP1, UR32, 0x1f0, URZ ;  /* 0x000001f020227890 */ /* 0x000fe2000ff3e03f */
[----:B------:R-:W-:Y:S01]  /*f860*/  R2UR UR9, R11 ;  /* 0x000000000b0972ca */ /* 0x000fe200000e0000 */
[----:B------:R-:W-:Y:S01]  /*f870*/  UIADD3.X UR15, URZ, UR33, URZ, UP0, !UPT ;  /* 0x000000213f0f7290 */ /* 0x000fe200087fe43f */
[----:B------:R-:W-:Y:S01]  /*f880*/  R2UR UR8, R4 ;  /* 0x00000000040872ca */ /* 0x000fe200000e0000 */
[----:B------:R-:W-:Y:S01]  /*f890*/  UPRMT UR23, URZ, 0x5410, UR22 ;  /* 0x000054103f177896 */ /* 0x000fe20008000016 */
[----:B------:R-:W-:Y:S01]  /*f8a0*/  R2UR UR10, R13 ;  /* 0x000000000d0a72ca */ /* 0x000fe200000e0000 */
[----:B------:R-:W-:Y:S01]  /*f8b0*/  VIADD R3, R3, 0x1 ;  /* 0x0000000103037836 */ /* 0x000fe20000000000 */
[----:B------:R-:W-:Y:S01]  /*f8c0*/  R2UR UR12, R6 ;  /* 0x00000000060c72ca */ /* 0x000fe200000e0000 */
[----:B------:R-:W-:Y:S01]  /*f8d0*/  ULEA UR11, UR11, UR7, 0xf ;  /* 0x000000070b0b7291 */ /* 0x000fe2000f8e783f */
[----:B------:R-:W-:Y:S01]  /*f8e0*/  R2UR UR28, R7 ;  /* 0x00000000071c72ca */ /* 0x000fe200000e0000 */
[----:B------:R-:W-:Y:S01]  /*f8f0*/  UPRMT UR36, URZ, 0x5410, UR20 ;  /* 0x000054103f247896 */ /* 0x000fe20008000014 */
[----:B------:R-:W-:Y:S01]  /*f900*/  ISETP.GT.AND P1, PT, R14, 0x1, PT ;  /* 0x000000010e00780c */ /* 0x000fe20003f24270 */
[----:B------:R-:W-:Y:S01]  /*f910*/  UIADD3 UR26, UR26, 0x10100, UR11 ;  /* 0x000101001a1a7890 */ /* 0x000fe2000fffe00b */
[----:B------:R-:W-:Y:S01]  /*f920*/  ISETP.NE.AND P0, PT, R3, 0x4, PT ;  /* 0x000000040300780c */ /* 0x000fe20003f05270 */
[----:B------:R-:W-:Y:S01]  /*f930*/  UIADD3.X UR35, URZ, UR33, URZ, UP1, !UPT ;  /* 0x000000213f237290 */ /* 0x000fe20008ffe43f */
[----:B------:R-:W-:Y:S01]  /*f940*/  VIADD R13, R13, 0x80 ;  /* 0x000000800d0d7836 */ /* 0x000fe20000000000 */
[----:B------:R-:W-:Y:S01]  /*f950*/  UIADD3 UR8, UR8, 0x100, URZ ;  /* 0x0000010008087890 */ /* 0x000fe2000fffe03f */
[----:B------:R-:W-:Y:S01]  /*f960*/  SEL R5, RZ, 0x1, P0 ;  /* 0x00000001ff057807 */ /* 0x000fe20000000000 */
[----:B------:R-:W-:Y:S01]  /*f970*/  UMOV UR16, 0x0 ;  /* 0x0000000000107882 */ /* 0x000fe20000000000 */
[----:B------:R-:W-:Y:S01]  /*f980*/  UMOV UR17, 0x10000000 ;  /* 0x1000000000117882 */ /* 0x000fe20000000000 */
[----:B------:R-:W-:Y:S01]  /*f990*/  UMOV UR11, UR27 ;  /* 0x0000001b000b7c82 */ /* 0x000fe20008000000 */
[----:B------:R-:W-:-:S02]  /*f9a0*/  LOP3.LUT R2, R2, R5, RZ, 0x3c, !PT ;  /* 0x0000000502027212 */ /* 0x000fc400078e3cff */
[----:B------:R-:W-:Y:S02]  /*f9b0*/  SEL R3, R3, RZ, P0 ;  /* 0x000000ff03037207 */ /* 0x000fe40000000000 */
[----:B------:R0:W-:Y:S02]  /*f9c0*/  UTMALDG.3D.MULTICAST [UR8], [UR14], UR23, desc[UR16] ;  /* 0x000010080e0073b4 */ /* 0x0001e40008011817 */
[----:B0-----:R-:W-:Y:S01]  /*f9d0*/  UMOV UR8, UR26 ;  /* 0x0000001a00087c82 */ /* 0x001fe20008000000 */
[----:B------:R-:W-:Y:S02]  /*f9e0*/  UMOV UR11, UR28 ;  /* 0x0000001c000b7c82 */ /* 0x000fe40008000000 */
[----:B------:R0:W-:Y:S02]  /*f9f0*/  UTMALDG.3D.MULTICAST [UR8], [UR34], UR36, desc[UR16] ;  /* 0x00001008220073b4 */ /* 0x0001e40008011824 */
[----:B0-----:R-:W-:Y:S05]  /*fa00*/  @P1 BRA `(.L_x_307) ;  /* 0xfffffffc00341947 */ /* 0x001fea000383ffff */
.L_x_304:
[----:B------:R-:W-:Y:S05]  /*fa10*/  BSYNC B1 ;  /* 0x0000000000017941 */ /* 0x000fea0003800000 */
.L_x_303:
[----:B------:R-:W2:Y:S01]  /*fa20*/  LDL.LU R15, [R1+0x78] ;  /* 0x00007800010f7983 */ /* 0x000ea20000300800 */
[----:B------:R-:W-:Y:S01]  /*fa30*/  LOP3.LUT P3, RZ, R9, 0xff, RZ, 0xc0, !PT ;  /* 0x000000ff09ff7812 */ /* 0x000fe2000786c0ff */
[----:B------:R-:W-:Y:S01]  /*fa40*/  VIADD R8, R8, UR19 ;  /* 0x0000001308087c36 */ /* 0x000fe20008000000 */
[----:B------:R-:W-:Y:S01]  /*fa50*/  ULDC.64 UR8, c[0x0][0x650] ;  /* 0x0001940000087ab9 */ /* 0x000fe20000000a00 */
[----:B------:R-:W3:Y:S01]  /*fa60*/  LDL.LU R12, [R1+0x7c] ;  /* 0x00007c00010c7983 */ /* 0x000ee20000300800 */
[----:B------:R-:W-:Y:S01]  /*fa70*/  IMAD.U32 R5, RZ, RZ, UR19 ;  /* 0x00000013ff057e24 */ /* 0x000fe2000f8e00ff */
[----:B------:R-:W-:Y:S01]  /*fa80*/  BSSY B1, `(.L_x_308) ;  /* 0x0000070000017945 */ /* 0x000fe20003800000 */
[----:B------:R-:W-:Y:S01]  /*fa90*/  ISETP.GT.U32.AND P0, PT, R8, 0x3, PT ;  /* 0x000000030800780c */ /* 0x000fe20003f04070 */
[----:B------:R-:W-:Y:S01]  /*faa0*/  IMAD.MOV.U32 R7, RZ, RZ, -0x1 ;  /* 0xffffffffff077424 */ /* 0x000fe200078e00ff */
[----:B------:R-:W-:Y:S01]  /*fab0*/  SHF.R.U32.HI R2, RZ, 0x2, R8 ;  /* 0x00000002ff027819 */ /* 0x000fe20000011608 */
[----:B------:R-:W-:Y:S01]  /*fac0*/  IMAD.MOV.U32 R6, RZ, RZ, -0x1 ;  /* 0xffffffffff067424 */ /* 0x000fe200078e00ff */
[----:B------:R-:W-:Y:S01]  /*fad0*/  ISETP.LT.U32.AND P0, PT, R5, 0x4, P0 ;  /* 0x000000040500780c */ /* 0x000fe20000701070 */
[----:B------:R-:W-:Y:S01]  /*fae0*/  IMAD.MOV.U32 R5, RZ, RZ, -0x1 ;  /* 0xffffffffff057424 */ /* 0x000fe200078e00ff */
[----:B------:R-:W-:Y:S01]  /*faf0*/  LOP3.LUT R2, R2, 0x1, RZ, 0xc0, !PT ;  /* 0x0000000102027812 */ /* 0x000fe200078ec0ff */
[----:B------:R-:W0:Y:S01]  /*fb00*/  @P3 S2R R4, SR_CgaCtaId ;  /* 0x0000000000043919 */ /* 0x000e220000008800 */
[----:B------:R-:W-:-:S02]  /*fb10*/  @P3 MOV R3, 0x400 ;  /* 0x0000040000033802 */ /* 0x000fc40000000f00 */
[----:B------:R-:W-:Y:S01]  /*fb20*/  ISETP.NE.U32.AND P1, PT, R2, 0x1, PT ;  /* 0x000000010200780c */ /* 0x000fe20003f25070 */
[----:B------:R-:W-:Y:S01]  /*fb30*/  IMAD.U32 R2, RZ, RZ, UR19 ;  /* 0x00000013ff027e24 */ /* 0x000fe2000f8e00ff */
[----:B------:R-:W-:Y:S02]  /*fb40*/  LOP3.LUT R8, R8, 0x3, RZ, 0xc0, !PT ;  /* 0x0000000308087812 */ /* 0x000fe400078ec0ff */
[----:B------:R-:W-:Y:S02]  /*fb50*/  PRMT R9, RZ, 0x7610, R9 ;  /* 0x00007610ff097816 */ /* 0x000fe40000000009 */
[----:B------:R-:W-:-:S04]  /*fb60*/  ISETP.GT.U32.AND P1, PT, R2, 0x3, !P1 ;  /* 0x000000030200780c */ /* 0x000fc80004f24070 */
[----:B------:R-:W-:Y:S02]  /*fb70*/  SEL R2, RZ, 0x1, !P1 ;  /* 0x00000001ff027807 */ /* 0x000fe40004800000 */
[----:B0-----:R-:W-:-:S04]  /*fb80*/  @P3 LEA R3, R4, R3, 0x18 ;  /* 0x0000000304033211 */ /* 0x001fc800078ec0ff */
[----:B------:R0:W-:Y:S02]  /*fb90*/  @P3 SYNCS.ARRIVE.TRANS64.A1T0 RZ, [R3+URZ+0x58], RZ ;  /* 0x000058ff03ff39a7 */ /* 0x0001e4000810003f */
[----:B0-----:R-:W-:-:S04]  /*fba0*/  SEL R3, RZ, 0x1, !P0 ;  /* 0x00000001ff037807 */ /* 0x001fc80004000000 */
[----:B------:R-:W-:Y:S02]  /*fbb0*/  LOP3.LUT R0, R2, R0, R3, 0x96, !PT ;  /* 0x0000000002007212 */ /* 0x000fe400078e9603 */
[----:B------:R-:W-:Y:S02]  /*fbc0*/  PRMT R2, RZ, 0x7610, R2 ;  /* 0x00007610ff027816 */ /* 0x000fe40000000002 */
[----:B---3--:R-:W-:-:S04]  /*fbd0*/  IADD3 R12, P3, R12, UR24, RZ ;  /* 0x000000180c0c7c10 */ /* 0x008fc8000ff7e0ff */
[----:B--2---:R-:W-:Y:S01]  /*fbe0*/  IADD3.X R15, R15, UR21, RZ, P3, !PT ;  /* 0x000000150f0f7c10 */ /* 0x004fe20009ffe4ff */
[----:B------:R0:W-:Y:S01]  /*fbf0*/  STL [R1+0x7c], R12 ;  /* 0x00007c0c01007387 */ /* 0x0001e20000100800 */
[----:B------:R-:W-:-:S03]  /*fc00*/  ISETP.GE.U32.AND P3, PT, R12, UR8, PT ;  /* 0x000000080c007c0c */ /* 0x000fc6000bf66070 */
[----:B------:R0:W-:Y:S01]  /*fc10*/  STL [R1+0x78], R15 ;  /* 0x0000780f01007387 */ /* 0x0001e20000100800 */
[----:B------:R-:W-:-:S13]  /*fc20*/  ISETP.GE.U32.AND.EX P0, PT, R15, UR9, PT, P3 ;  /* 0x000000090f007c0c */ /* 0x000fda000bf06130 */
[----:B0-----:R-:W-:Y:S05]  /*fc30*/  @P0 BRA `(.L_x_309) ;  /* 0x0000000400500947 */ /* 0x001fea0003800000 */
[----:B------:R-:W-:Y:S01]  /*fc40*/  ULDC.64 UR8, c[0x0][0x628] ;  /* 0x00018a0000087ab9 */ /* 0x000fe20000000a00 */
[----:B------:R-:W0:Y:S01]  /*fc50*/  S2R R11, SR_CTAID.X ;  /* 0x00000000000b7919 */ /* 0x000e220000002500 */
[----:B------:R-:W-:Y:S01]  /*fc60*/  ISETP.NE.U32.AND P0, PT, RZ, UR8, PT ;  /* 0x00000008ff007c0c */ /* 0x000fe2000bf05070 */
[----:B------:R-:W-:Y:S01]  /*fc70*/  ULDC UR11, c[0x0][0x630] ;  /* 0x00018c00000b7ab9 */ /* 0x000fe20000000800 */
[----:B------:R-:W-:Y:S01]  /*fc80*/  IMAD.MOV.U32 R2, RZ, RZ, R12 ;  /* 0x000000ffff027224 */ /* 0x000fe200078e000c */
[----:B------:R-:W1:Y:S01]  /*fc90*/  S2R R10, SR_CTAID.Y ;  /* 0x00000000000a7919 */ /* 0x000e620000002600 */
[----:B------:R-:W-:Y:S01]  /*fca0*/  ISETP.NE.AND.EX P0, PT, RZ, UR9, PT, P0 ;  /* 0x00000009ff007c0c */ /* 0x000fe2000bf05300 */
[----:B------:R-:W-:-:S12]  /*fcb0*/  IMAD.MOV.U32 R3, RZ, RZ, R15 ;  /* 0x000000ffff037224 */ /* 0x000fd800078e000f */
[----:B------:R-:W-:Y:S05]  /*fcc0*/  @!P0 BRA `(.L_x_310) ;  /* 0x0000000000288947 */ /* 0x000fea0003800000 */
[----:B------:R-:W-:Y:S02]  /*fcd0*/  ULDC UR10, c[0x0][0x634] ;  /* 0x00018d00000a7ab9 */ /* 0x000fe40000000800 */
[----:B------:R-:W-:-:S05]  /*fce0*/  IADD3 R7, P0, R12, UR10, RZ ;  /* 0x0000000a0c077c10 */ /* 0x000fca000ff1e0ff */
[----:B------:R-:W-:-:S04]  /*fcf0*/  IMAD.X R13, RZ, RZ, R15, P0 ;  /* 0x000000ffff0d7224 */ /* 0x000fc800000e060f */
[----:B------:R-:W-:-:S04]  /*fd00*/  IMAD.WIDE.U32 R4, R13, UR8, RZ ;  /* 0x000000080d047c25 */ /* 0x000fc8000f8e00ff */
[----:B------:R-:W-:-:S04]  /*fd10*/  IMAD.WIDE.U32 R4, P0, R7, UR9, R4 ;  /* 0x0000000907047c25 */ /* 0x000fc8000f800004 */
[----:B------:R-:W-:-:S04]  /*fd20*/  IMAD.WIDE.U32 R6, R7, UR8, RZ ;  /* 0x0000000807067c25 */ /* 0x000fc8000f8e00ff */
[----:B------:R-:W-:Y:S01]  /*fd30*/  IMAD.X R3, RZ, RZ, RZ, P0 ;  /* 0x000000ffff037224 */ /* 0x000fe200000e06ff */
[----:B------:R-:W-:Y:S01]  /*fd40*/  IADD3 RZ, P0, R7, R4, RZ ;  /* 0x0000000407ff7210 */ /* 0x000fe20007f1e0ff */
[----:B------:R-:W-:-:S04]  /*fd50*/  IMAD.MOV.U32 R2, RZ, RZ, R5 ;  /* 0x000000ffff027224 */ /* 0x000fc800078e0005 */
[----:B------:R-:W-:-:S08]  /*fd60*/  IMAD.WIDE.U32.X R2, R13, UR9, R2, P0 ;  /* 0x000000090d027c25 */ /* 0x000fd000080e0402 */
.L_x_310:
[--C-:B------:R-:W-:Y:S01]  /*fd70*/  SHF.R.U64 R6, R2, UR11, R3.reuse ;  /* 0x0000000b02067c19 */ /* 0x100fe20008001203 */
[----:B------:R-:W-:Y:S01]  /*fd80*/  ULDC.64 UR8, c[0x0][0x620] ;  /* 0x0001880000087ab9 */ /* 0x000fe20000000a00 */
[----:B------:R-:W-:Y:S01]  /*fd90*/  SHF.R.U32.HI R2, RZ, UR11, R3 ;  /* 0x0000000bff027c19 */ /* 0x000fe20008011603 */
[----:B------:R-:W-:Y:S01]  /*fda0*/  IMAD.MOV.U32 R3, RZ, RZ, R15 ;  /* 0x000000ffff037224 */ /* 0x000fe200078e000f */
[----:B------:R-:W-:Y:S01]  /*fdb0*/  IADD3 R5, P0, RZ, -R6, RZ ;  /* 0x80000006ff057210 */ /* 0x000fe20007f1e0ff */
[----:B------:R-:W2:Y:S01]  /*fdc0*/  LDC R16, c[0x0][0x144] ;  /* 0x00005100ff107b82 */ /* 0x000ea20000000800 */
[----:B0-----:R-:W-:Y:S01]  /*fdd0*/  I2FP.F32.U32 R7, R11 ;  /* 0x0000000b00077245 */ /* 0x001fe20000201000 */
[----:B------:R-:W-:Y:S01]  /*fde0*/  ULDC.64 UR14, c[0x0][0x640] ;  /* 0x00019000000e7ab9 */ /* 0x000fe20000000a00 */
[----:B------:R-:W-:Y:S01]  /*fdf0*/  ULDC UR10, c[0x0][0x608] ;  /* 0x00018200000a7ab9 */ /* 0x000fe20000000800 */
[----:B------:R-:W-:Y:S01]  /*fe00*/  IMAD.X R2, RZ, RZ, ~R2, P0 ;  /* 0x000000ffff027224 */ /* 0x000fe200000e0e02 */
[----:B------:R-:W-:-:S03]  /*fe10*/  ISETP.NE.U32.AND P0, PT, RZ, UR14, PT ;  /* 0x0000000eff007c0c */ /* 0x000fc6000bf05070 */
[----:B------:R-:W-:Y:S01]  /*fe20*/  IMAD R4, R2, UR8, RZ ;  /* 0x0000000802047c24 */ /* 0x000fe2000f8e02ff */
[----:B------:R-:W0:Y:S01]  /*fe30*/  LDC R13, c[0x0][0x148] ;  /* 0x00005200ff0d7b82 */ /* 0x000e220000000800 */
[----:B------:R-:W-:Y:S01]  /*fe40*/  IMAD.MOV.U32 R2, RZ, RZ, R12 ;  /* 0x000000ffff027224 */ /* 0x000fe200078e000c */
[----:B------:R-:W-:-:S03]  /*fe50*/  ISETP.NE.AND.EX P0, PT, RZ, UR15, PT, P0 ;  /* 0x0000000fff007c0c */ /* 0x000fc6000bf05300 */
[----:B------:R-:W-:Y:S01]  /*fe60*/  IMAD.WIDE.U32 R2, R5, UR8, R2 ;  /* 0x0000000805027c25 */ /* 0x000fe2000f8e0002 */
[----:B------:R-:W-:-:S03]  /*fe70*/  ULDC UR8, c[0x0][0x150] ;  /* 0x0000540000087ab9 */ /* 0x000fc60000000800 */
[----:B------:R-:W-:Y:S02]  /*fe80*/  IMAD R5, R5, UR9, R4 ;  /* 0x0000000905057c24 */ /* 0x000fe4000f8e0204 */
[----:B------:R-:W-:Y:S01]  /*fe90*/  FMUL R4, R7, UR8 ;  /* 0x0000000807047c20 */ /* 0x000fe20008400000 */
[----:B------:R-:W-:Y:S01]  /*fea0*/  ULDC UR8, c[0x0][0x618] ;  /* 0x0001860000087ab9 */ /* 0x000fe20000000800 */
[----:B------:R-:W-:Y:S01]  /*feb0*/  ULDC UR9, c[0x0][0x154] ;  /* 0x0000550000097ab9 */ /* 0x000fe20000000800 */
[----:B------:R-:W-:-:S03]  /*fec0*/  IMAD.IADD R3, R3, 0x1, R5 ;  /* 0x0000000103037824 */ /* 0x000fc600078e0205 */
[----:B------:R-:W3:Y:S02]  /*fed0*/  F2I.U32.TRUNC.NTZ R4, R4 ;  /* 0x0000000400047305 */ /* 0x000ee4000020f000 */
[----:B------:R-:W-:Y:S02]  /*fee0*/  SHF.R.U64 R7, R2, UR8, R3 ;  /* 0x0000000802077c19 */ /* 0x000fe40008001203 */
[----:B-1----:R-:W-:-:S05]  /*fef0*/  I2FP.F32.U32 R2, R10 ;  /* 0x0000000a00027245 */ /* 0x002fca0000201000 */
[----:B------:R-:W-:Y:S01]  /*ff00*/  FMUL R5, R2, UR9 ;  /* 0x0000000902057c20 */ /* 0x000fe20008400000 */
[----:B------:R-:W-:Y:S01]  /*ff10*/  SHF.R.U32.HI R2, RZ, UR8, R3 ;  /* 0x00000008ff027c19 */ /* 0x000fe20008011603 */
[----:B------:R-:W-:Y:S02]  /*ff20*/  ULDC UR8, c[0x0][0x658] ;  /* 0x0001960000087ab9 */ /* 0x000fe40000000800 */
[----:B------:R1:W4:Y:S01]  /*ff30*/  F2I.U32.TRUNC.NTZ R15, R5 ;  /* 0x00000005000f7305 */ /* 0x000322000020f000 */
[--C-:B------:R-:W-:Y:S02]  /*ff40*/  SHF.R.U64 R14, R7, UR10, R2.reuse ;  /* 0x0000000a070e7c19 */ /* 0x100fe40008001202 */
[----:B------:R-:W-:Y:S01]  /*ff50*/  SHF.R.U32.HI R3, RZ, UR10, R2 ;  /* 0x0000000aff037c19 */ /* 0x000fe20008011602 */
[----:B---3--:R-:W-:-:S03]  /*ff60*/  IMAD.MOV R2, RZ, RZ, -R4 ;  /* 0x000000ffff027224 */ /* 0x008fc600078e0a04 */
[----:B------:R-:W-:Y:S01]  /*ff70*/  SHF.R.U64 R12, R14, UR8, R3 ;  /* 0x000000080e0c7c19 */ /* 0x000fe20008001203 */
[----:B--2---:R-:W-:Y:S01]  /*ff80*/  IMAD R17, R16, R2, R11 ;  /* 0x0000000210117224 */ /* 0x004fe200078e020b */
[----:B------:R-:W-:-:S03]  /*ff90*/  SHF.R.U32.HI R4, RZ, UR8, R3 ;  /* 0x00000008ff047c19 */ /* 0x000fc60008011603 */
[----:B------:R-:W-:Y:S02]  /*ffa0*/  IMAD.MOV.U32 R2, RZ, RZ, R12 ;  /* 0x000000ffff027224 */ /* 0x000fe400078e000c */
[----:B------:R-:W-:Y:S01]  /*ffb0*/  IMAD.MOV.U32 R3, RZ, RZ, R4 ;  /* 0x000000ffff037224 */ /* 0x000fe200078e0004 */
[----:B-1--4-:R-:W-:Y:S06]  /*ffc0*/  @!P0 BRA `(.L_x_311) ;  /* 0x0000000000288947 */ /* 0x012fec0003800000 */
[----:B------:R-:W-:Y:S02]  /*ffd0*/  ULDC UR8, c[0x0][0x64c] ;  /* 0x0001930000087ab9 */ /* 0x000fe40000000800 */
[----:B------:R-:W-:-:S05]  /*ffe0*/  IADD3 R3, P0, R12, UR8, RZ ;  /* 0x000000080c037c10 */ /* 0x000fca000ff1e0ff */
[----:B------:R-:W-:-:S04]  /*fff0*/  IMAD.X R11, RZ, RZ, R4, P0 ;  /* 0x000000ffff0b7224 */ /* 0x000fc800000e0604 */
[----:B------:R-:W-:-:S04]  /*10000*/  IMAD.WIDE.U32 R4, R11, UR14, RZ ;  /* 0x0000000e0b047c25 */ /* 0x000fc8000f8e00ff */
[----:B------:R-:W-:-:S04]  /*10010*/  IMAD.WIDE.U32 R4, P0, R3, UR15, R4 ;  /* 0x0000000f03047c25 */ /* 0x000fc8000f800004 */
[----:B------:R-:W-:-:S04]  /*10020*/  IMAD.WIDE.U32 R2, R3, UR14, RZ ;  /* 0x0000000e03027c25 */ /* 0x000fc8000f8e00ff */
[----:B------:R-:W-:Y:S01]  /*10030*/  IMAD.MOV.U32 R2, RZ, RZ, R5 ;  /* 0x000000ffff027224 */ /* 0x000fe200078e0005 */
[----:B------:R-:W-:Y:S01]  /*10040*/  IADD3 RZ, P1, R3, R4, RZ ;  /* 0x0000000403ff7210 */ /* 0x000fe20007f3e0ff */
[----:B------:R-:W-:-:S04]  /*10050*/  IMAD.X R3, RZ, RZ, RZ, P0 ;  /* 0x000000ffff037224 */ /* 0x000fc800000e06ff */
[----:B------:R-:W-:-:S08]  /*10060*/  IMAD.WIDE.U32.X R2, R11, UR15, R2, P1 ;  /* 0x0000000f0b027c25 */ /* 0x000fd000088e0402 */
.L_x_311:
[----:B------:R-:W-:Y:S01]  /*10070*/  ULDC UR8, c[0x0][0x648] ;  /* 0x0001920000087ab9 */ /* 0x000fe20000000800 */
[----:B------:R-:W-:Y:S01]  /*10080*/  IMAD.MOV R15, RZ, RZ, -R15 ;  /* 0x000000ffff0f7224 */ /* 0x000fe200078e0a0f */
[----:B------:R-:W-:Y:S01]  /*10090*/  SHF.R.U64 R3, R2, UR8, R3 ;  /* 0x0000000802037c19 */ /* 0x000fe20008001203 */
[----:B------:R-:W-:Y:S01]  /*100a0*/  ULDC UR8, c[0x0][0x638] ;  /* 0x00018e0000087ab9 */ /* 0x000fe20000000800 */
[----:B------:R-:W-:Y:S01]  /*100b0*/  LOP3.LUT R2, R14, UR18, RZ, 0xc0, !PT ;  /* 0x000000120e027c12 */ /* 0x000fe2000f8ec0ff */
[----:B0-----:R-:W-:Y:S01]  /*100c0*/  @P2 IMAD R17, R13, R15, R10 ;  /* 0x0000000f0d112224 */ /* 0x001fe200078e020a */
[----:B------:R-:W-:Y:S01]  /*100d0*/  LOP3.LUT R7, R7, UR4, RZ, 0xc0, !PT ;  /* 0x0000000407077c12 */ /* 0x000fe2000f8ec0ff */
[----:B------:R-:W-:Y:S01]  /*100e0*/  IMAD.MOV R5, RZ, RZ, -R3 ;  /* 0x000000ffff057224 */ /* 0x000fe200078e0a03 */
[----:B------:R-:W-:Y:S01]  /*100f0*/  ULDC UR9, c[0x0][0x610] ;  /* 0x0001840000097ab9 */ /* 0x000fe20000000800 */
[----:B------:R-:W-:Y:S02]  /*10100*/  IMAD R2, R3, UR5, R2 ;  /* 0x0000000503027c24 */ /* 0x000fe4000f8e0202 */
[----:B------:R-:W-:Y:S01]  /*10110*/  IMAD R12, R5, UR8, R12 ;  /* 0x00000008050c7c24 */ /* 0x000fe2000f8e020c */
[----:B------:R-:W-:Y:S01]  /*10120*/  ULDC UR8, c[0x0][0x600] ;  /* 0x0001800000087ab9 */ /* 0x000fe20000000800 */
[----:B------:R-:W-:-:S02]  /*10130*/  IMAD R5, R2, UR9, R17 ;  /* 0x0000000902057c24 */ /* 0x000fc4000f8e0211 */
[----:B------:R-:W-:Y:S02]  /*10140*/  IMAD R12, R12, UR8, R7 ;  /* 0x000000080c0c7c24 */ /* 0x000fe4000f8e0207 */
[----:B------:R-:W-:-:S03]  /*10150*/  IMAD.MOV.U32 R2, RZ, RZ, 0x1 ;  /* 0x00000001ff027424 */ /* 0x000fc600078e00ff */
[----:B------:R-:W-:Y:S02]  /*10160*/  SEL R7, R12, R5, !P2 ;  /* 0x000000050c077207 */ /* 0x000fe40005000000 */
[----:B------:R-:W-:-:S07]  /*10170*/  SEL R5, R5, R12, !P2 ;  /* 0x0000000c05057207 */ /* 0x000fce0005000000 */
.L_x_309:
[----:B------:R-:W-:Y:S05]  /*10180*/  BSYNC B1 ;  /* 0x0000000000017941 */ /* 0x000fea0003800000 */
.L_x_308:
[----:B------:R-:W-:-:S13]  /*10190*/  LOP3.LUT P0, RZ, R2, 0xff, RZ, 0xc0, !PT ;  /* 0x000000ff02ff7812 */ /* 0x000fda000780c0ff */
[----:B------:R-:W-:Y:S05]  /*101a0*/  @P0 BRA `(.L_x_312) ;  /* 0xfffffff400140947 */ /* 0x000fea000383ffff */
[----:B------:R-:W-:Y:S05]  /*101b0*/  BSYNC B0 ;  /* 0x0000000000007941 */ /* 0x000fea0003800000 */
.L_x_301:
[----:B------:R-:W-:-:S03]  /*101c0*/  UMOV UR8, 0xffffffff ;  /* 0xffffffff00087882 */ /* 0x000fc60000000000 */
[----:B------:R-:W-:Y:S05]  /*101d0*/  BRA.DIV UR8, `(.L_x_313) ;  /* 0x0000000608287947 */ /* 0x000fea000b800000 */
[----:B------:R-:W-:-:S13]  /*101e0*/  ELECT P0, URZ, PT ;  /* 0x00000000003f782f */ /* 0x000fda0003800000 */
.L_x_327:
[----:B------:R-:W-:Y:S04]  /*101f0*/  BSSY B0, `(.L_x_314) ;  /* 0x000002c000007945 */ /* 0x000fe80003800000 */
[----:B------:R-:W-:Y:S05]  /*10200*/  @!P0 BRA `(.L_x_315) ;  /* 0x0000000000a88947 */ /* 0x000fea0003800000 */
[----:B------:R-:W-:-:S04]  /*10210*/  ULOP3.LUT UR8, UR13, 0x2, URZ, 0xfc, !UPT ;  /* 0x000000020d087892 */ /* 0x000fc8000f8efc3f */
[----:B------:R-:W-:-:S06]  /*10220*/  UISETP.NE.AND UP0, UPT, UR8, 0x3, UPT ;  /* 0x000000030800788c */ /* 0x000fcc000bf05270 */
[----:B------:R-:W-:-:S13]  /*10230*/  PLOP3.LUT P0, PT, PT, PT, UP0, 0x80, 0x0 ;  /* 0x000000000000781c */ /* 0x000fda0003f0f008 */
[----:B------:R-:W-:Y:S05]  /*10240*/  @!P0 BRA `(.L_x_316) ;  /* 0x0000000000048947 */ /* 0x000fea0003800000 */
[----:B------:R-:W-:Y:S01]  /*10250*/  BPT.TRAP 0x1 ;  /* 0x000000040000795c */ /* 0x000fe20000300000 */
.L_x_316:
[----:B------:R-:W0:Y:S01]  /*10260*/  S2R R3, SR_CgaCtaId ;  /* 0x0000000000037919 */ /* 0x000e220000008800 */
[----:B------:R-:W-:-:S04]  /*10270*/  MOV R2, 0x400 ;  /* 0x0000040000027802 */ /* 0x000fc80000000f00 */
[----:B0-----:R-:W-:Y:S02]  /*10280*/  LEA R3, R3, R2, 0x18 ;  /* 0x0000000203037211 */ /* 0x001fe400078ec0ff */
[----:B------:R-:W-:-:S03]  /*10290*/  SHF.L.U32 R2, R0, 0x1f, RZ ;  /* 0x0000001f00027819 */ /* 0x000fc600000006ff */
[----:B------:R-:W-:-:S04]  /*102a0*/  VIADD R3, R3, 0x20 ;  /* 0x0000002003037836 */ /* 0x000fc80000000000 */
[C---:B------:R-:W-:Y:S02]  /*102b0*/  IMAD R7, R8.reuse, 0x8, R3 ;  /* 0x0000000808077824 */ /* 0x040fe400078e0203 */
[----:B------:R-:W-:Y:S02]  /*102c0*/  VIADD R8, R8, 0x1 ;  /* 0x0000000108087836 */ /* 0x000fe40000000000 */
[----:B------:R-:W0:Y:S03]  /*102d0*/  SYNCS.PHASECHK.TRANS64.TRYWAIT P0, [R7+URZ], R2 ;  /* 0x00000002070075a7 */ /* 0x000e26000800017f */
[----:B------:R-:W-:-:S04]  /*102e0*/  ISETP.NE.AND P1, PT, R8, 0x4, PT ;  /* 0x000000040800780c */ /* 0x000fc80003f25270 */
[----:B------:R-:W-:Y:S02]  /*102f0*/  SEL R5, RZ, 0x1, P1 ;  /* 0x00000001ff057807 */ /* 0x000fe40000800000 */
[----:B------:R-:W-:Y:S02]  /*10300*/  SEL R8, R8, RZ, P1 ;  /* 0x000000ff08087207 */ /* 0x000fe40000800000 */
[----:B------:R-:W-:-:S03]  /*10310*/  LOP3.LUT R5, R0, R5, RZ, 0x3c, !PT ;  /* 0x0000000500057212 */ /* 0x000fc600078e3cff */
[----:B------:R-:W-:Y:S01]  /*10320*/  IMAD R9, R8, 0x8, R3 ;  /* 0x0000000808097824 */ /* 0x000fe200078e0203 */
[----:B------:R-:W-:Y:S01]  /*10330*/  SHF.L.U32 R4, R5, 0x1f, RZ ;  /* 0x0000001f05047819 */ /* 0x000fe200000006ff */
[----:B0-----:R-:W-:Y:S06]  /*10340*/  @!P0 BRA `(.L_x_317) ;  /* 0x0000000000ec8947 */ /* 0x001fec0003800000 */
.L_x_328:
[----:B------:R-:W1:Y:S01]  /*10350*/  SYNCS.PHASECHK.TRANS64.TRYWAIT P0, [R9+URZ], R4 ;  /* 0x00000004090075a7 */ /* 0x000e62000800017f */
[----:B------:R-:W-:-:S05]  /*10360*/  VIADD R0, R8, 0x1 ;  /* 0x0000000108007836 */ /* 0x000fca0000000000 */
[----:B------:R-:W-:-:S04]  /*10370*/  ISETP.NE.AND P1, PT, R0, 0x4, PT ;  /* 0x000000040000780c */ /* 0x000fc80003f25270 */
[----:B0-----:R-:W-:Y:S02]  /*10380*/  SEL R2, RZ, 0x1, P1 ;  /* 0x00000001ff027807 */ /* 0x001fe40000800000 */
[----:B------:R-:W-:Y:S02]  /*10390*/  SEL R0, R0, RZ, P1 ;  /* 0x000000ff00007207 */ /* 0x000fe40000800000 */
[----:B------:R-:W-:-:S03]  /*103a0*/  LOP3.LUT R7, R5, R2, RZ, 0x3c, !PT ;  /* 0x0000000205077212 */ /* 0x000fc600078e3cff */
[----:B------:R-:W-:Y:S01]  /*103b0*/  IMAD R6, R0, 0x8, R3 ;  /* 0x0000000800067824 */ /* 0x000fe200078e0203 */
[----:B------:R-:W-:Y:S01]  /*103c0*/  SHF.L.U32 R5, R7, 0x1f, RZ ;  /* 0x0000001f07057819 */ /* 0x000fe200000006ff */
[----:B-1----:R-:W-:Y:S06]  /*103d0*/  @!P0 BRA `(.L_x_318) ;  /* 0x0000000000dc8947 */ /* 0x002fec0003800000 */
.L_x_329:
[----:B------:R-:W1:Y:S01]  /*103e0*/  SYNCS.PHASECHK.TRANS64.TRYWAIT P0, [R6+URZ], R5 ;  /* 0x00000005060075a7 */ /* 0x000e62000800017f */
[----:B------:R-:W-:-:S05]  /*103f0*/  VIADD R0, R0, 0x1 ;  /* 0x0000000100007836 */ /* 0x000fca0000000000 */
[----:B------:R-:W-:-:S04]  /*10400*/  ISETP.NE.AND P1, PT, R0, 0x4, PT ;  /* 0x000000040000780c */ /* 0x000fc80003f25270 */
[----:B------:R-:W-:Y:S02]  /*10410*/  SEL R2, RZ, 0x1, P1 ;  /* 0x00000001ff027807 */ /* 0x000fe40000800000 */
[----:B------:R-:W-:Y:S02]  /*10420*/  SEL R0, R0, RZ, P1 ;  /* 0x000000ff00007207 */ /* 0x000fe40000800000 */
[----:B------:R-:W-:Y:S01]  /*10430*/  LOP3.LUT R2, R7, R2, RZ, 0x3c, !PT ;  /* 0x0000000207027212 */ /* 0x000fe200078e3cff */
[----:B-1----:R-:W-:Y:S06]  /*10440*/  @!P0 BRA `(.L_x_319) ;  /* 0x0000000000d48947 */ /* 0x002fec0003800000 */
.L_x_330:
[----:B------:R-:W-:Y:S01]  /*10450*/  IMAD R3, R0, 0x8, R3 ;  /* 0x0000000800037824 */ /* 0x000fe200078e0203 */
[----:B------:R-:W-:-:S07]  /*10460*/  SHF.L.U32 R0, R2, 0x1f, RZ ;  /* 0x0000001f02007819 */ /* 0x000fce00000006ff */
.L_x_320:
[----:B--2---:R2:W3:Y:S02]  /*10470*/  SYNCS.PHASECHK.TRANS64.TRYWAIT P0, [R3+URZ], R0 ;  /* 0x00000000030075a7 */ /* 0x0044e4000800017f */
[----:B---3--:R-:W-:Y:S05]  /*10480*/  @!P0 NANOSLEEP.SYNCS 0x989680 ;  /* 0x009896800000895d */ /* 0x008fea0003900000 */
[----:B------:R-:W3:Y:S02]  /*10490*/  @!P0 SYNCS.PHASECHK.TRANS64 P0, [R3+URZ], R0 ;  /* 0x00000000030085a7 */ /* 0x000ee4000800007f */
[----:B---3--:R-:W-:Y:S05]  /*104a0*/  @!P0 BRA `(.L_x_320) ;  /* 0xfffffffc00f08947 */ /* 0x008fea000383ffff */
.L_x_315:
[----:B------:R-:W-:Y:S05]  /*104b0*/  BSYNC B0 ;  /* 0x0000000000007941 */ /* 0x000fea0003800000 */
.L_x_314:
[----:B------:R-:W-:Y:S05]  /*104c0*/  EXIT ;  /* 0x000000000000794d */ /* 0x000fea0003800000 */
.L_x_21:
[----:B-1----:R-:W-:-:S04]  /*104d0*/  IMAD.U32 R3, RZ, RZ, UR6 ;  /* 0x00000006ff037e24 */ /* 0x002fc8000f8e00ff */
[----:B------:R1:W2:Y:S03]  /*104e0*/  SYNCS.PHASECHK.TRANS64.TRYWAIT P0, [R3+URZ], R0 ;  /* 0x00000000030075a7 */ /* 0x0002a6000800017f */
[----:B--2---:R-:W-:Y:S05]  /*104f0*/  @!P0 NANOSLEEP.SYNCS 0x989680 ;  /* 0x009896800000895d */ /* 0x004fea0003900000 */
[----:B------:R-:W2:Y:S02]  /*10500*/  @!P0 SYNCS.PHASECHK.TRANS64 P0, [R3+URZ], R0 ;  /* 0x00000000030085a7 */ /* 0x000ea4000800007f */
[----:B--2---:R-:W-:Y:S05]  /*10510*/  @!P0 BRA `(.L_x_21) ;  /* 0xfffffffc00ec8947 */ /* 0x004fea000383ffff */
[----:B------:R-:W-:Y:S05]  /*10520*/  BRA `(.L_x_20) ;  /* 0xffffff18003c7947 */ /* 0x000fea000383ffff */
.L_x_27:
[----:B-----5:R2:W-:Y:S02]  /*10530*/  STL [R1+0x88], R0 ;  /* 0x0000880001007387 */ /* 0x0205e40000100800 */
[----:B--2---:R-:W-:-:S04]  /*10540*/  IMAD.U32 R0, RZ, RZ, UR9 ;  /* 0x00000009ff007e24 */ /* 0x004fc8000f8e00ff */
[----:B------:R2:W3:Y:S03]  /*10550*/  SYNCS.PHASECHK.TRANS64.TRYWAIT P0, [R0+URZ], R229 ;  /* 0x000000e5000075a7 */ /* 0x0004e6000800017f */
[----:B---3--:R-:W-:Y:S05]  /*10560*/  @!P0 NANOSLEEP.SYNCS 0x989680 ;  /* 0x009896800000895d */ /* 0x008fea0003900000 */
[----:B------:R2:W3:Y:S02]  /*10570*/  @!P0 SYNCS.PHASECHK.TRANS64 P0, [R0+URZ], R229 ;  /* 0x000000e5000085a7 */ /* 0x0004e4000800007f */
[----:B--2---:R2:W5:Y:S02]  /*10580*/  LDL.LU R0, [R1+0x88] ;  /* 0x0000880001007983 */ /* 0x0045640000300800 */
[----:B--23--:R-:W-:Y:S05]  /*10590*/  @!P0 BRA `(.L_x_27) ;  /* 0xfffffffc00e48947 */ /* 0x00cfea000383ffff */
[----:B------:R-:W-:Y:S05]  /*105a0*/  BRA `(.L_x_26) ;  /* 0xffffff2800e07947 */ /* 0x000fea000383ffff */
.L_x_302:
[----:B------:R-:W-:Y:S01]  /*105b0*/  BSSY B1, `(.L_x_321) ;  /* 0x0000006000017945 */ /* 0x000fe20003800000 */
[----:B------:R-:W-:-:S07]  /*105c0*/  IMAD.MOV.U32 R2, RZ, RZ, -0x1 ;  /* 0xffffffffff027424 */ /* 0x000fce00078e00ff */
[----:B------:R-:W-:Y:S05]  /*105d0*/  WARPSYNC.COLLECTIVE R2, `(.L_x_322) ;  /* 0x00000000020c7348 */ /* 0x000fea0003c00000 */
[----:B------:R-:W-:Y:S02]  /*105e0*/  ELECT P0, UR62, PT ;  /* 0x00000000003e782f */ /* 0x000fe40003800000 */
[----:B------:R-:W-:Y:S01]  /*105f0*/  MOV R2, UR62 ;  /* 0x0000003e00027c02 */ /* 0x000fe20008000f00 */
[----:B------:R-:W-:Y:S10]  /*10600*/  ENDCOLLECTIVE ;  /* 0x000000000000791b */ /* 0x000ff40003800000 */
.L_x_322:
[----:B------:R-:W-:Y:S05]  /*10610*/  BSYNC B1 ;  /* 0x0000000000017941 */ /* 0x000fea0003800000 */
.L_x_321:
[----:B------:R-:W-:Y:S05]  /*10620*/  BRA `(.L_x_323) ;  /* 0xfffffff000007947 */ /* 0x000fea000383ffff */
.L_x_305:
[----:B0-----:R0:W2:Y:S02]  /*10630*/  SYNCS.PHASECHK.TRANS64.TRYWAIT P0, [R11+URZ+0x20], R4 ;  /* 0x000020040b0075a7 */ /* 0x0010a4000800017f */
[----:B--2---:R-:W-:Y:S05]  /*10640*/  @!P0 NANOSLEEP.SYNCS 0x989680 ;  /* 0x009896800000895d */ /* 0x004fea0003900000 */
[----:B------:R-:W2:Y:S02]  /*10650*/  @!P0 SYNCS.PHASECHK.TRANS64 P0, [R11+URZ+0x20], R4 ;  /* 0x000020040b0085a7 */ /* 0x000ea4000800007f */
[----:B--2---:R-:W-:Y:S05]  /*10660*/  @!P0 BRA `(.L_x_305) ;  /* 0xfffffffc00f08947 */ /* 0x004fea000383ffff */
[----:B------:R-:W-:Y:S05]  /*10670*/  BRA `(.L_x_324) ;  /* 0xfffffff000407947 */ /* 0x000fea000383ffff */
.L_x_313:
[----:B------:R-:W-:Y:S01]  /*10680*/  BSSY B0, `(.L_x_325) ;  /* 0x0000006000007945 */ /* 0x000fe20003800000 */
[----:B------:R-:W-:-:S07]  /*10690*/  IMAD.MOV.U32 R2, RZ, RZ, -0x1 ;  /* 0xffffffffff027424 */ /* 0x000fce00078e00ff */
[----:B------:R-:W-:Y:S05]  /*106a0*/  WARPSYNC.COLLECTIVE R2, `(.L_x_326) ;  /* 0x00000000020c7348 */ /* 0x000fea0003c00000 */
[----:B------:R-:W-:Y:S02]  /*106b0*/  ELECT P0, UR62, PT ;  /* 0x00000000003e782f */ /* 0x000fe40003800000 */
[----:B------:R-:W-:Y:S01]  /*106c0*/  MOV R2, UR62 ;  /* 0x0000003e00027c02 */ /* 0x000fe20008000f00 */
[----:B------:R-:W-:Y:S10]  /*106d0*/  ENDCOLLECTIVE ;  /* 0x000000000000791b */ /* 0x000ff40003800000 */
.L_x_326:
[----:B------:R-:W-:Y:S05]  /*106e0*/  BSYNC B0 ;  /* 0x0000000000007941 */ /* 0x000fea0003800000 */
.L_x_325:
[----:B------:R-:W-:Y:S05]  /*106f0*/  BRA `(.L_x_327) ;  /* 0xfffffff800bc7947 */ /* 0x000fea000383ffff */
.L_x_317:
[----:B0-----:R0:W1:Y:S02]  /*10700*/  SYNCS.PHASECHK.TRANS64.TRYWAIT P0, [R7+URZ], R2 ;  /* 0x00000002070075a7 */ /* 0x001064000800017f */
[----:B-1----:R-:W-:Y:S05]  /*10710*/  @!P0 NANOSLEEP.SYNCS 0x989680 ;  /* 0x009896800000895d */ /* 0x002fea0003900000 */
[----:B------:R-:W1:Y:S02]  /*10720*/  @!P0 SYNCS.PHASECHK.TRANS64 P0, [R7+URZ], R2 ;  /* 0x00000002070085a7 */ /* 0x000e64000800007f */
[----:B-1----:R-:W-:Y:S05]  /*10730*/  @!P0 BRA `(.L_x_317) ;  /* 0xfffffffc00f08947 */ /* 0x002fea000383ffff */
[----:B------:R-:W-:Y:S05]  /*10740*/  BRA `(.L_x_328) ;  /* 0xfffffffc00007947 */ /* 0x000fea000383ffff */
.L_x_318:
[----:B0-----:R0:W1:Y:S02]  /*10750*/  SYNCS.PHASECHK.TRANS64.TRYWAIT P0, [R9+URZ], R4 ;  /* 0x00000004090075a7 */ /* 0x001064000800017f */
[----:B-1----:R-:W-:Y:S05]  /*10760*/  @!P0 NANOSLEEP.SYNCS 0x989680 ;  /* 0x009896800000895d */ /* 0x002fea0003900000 */
[----:B------:R-:W1:Y:S02]  /*10770*/  @!P0 SYNCS.PHASECHK.TRANS64 P0, [R9+URZ], R4 ;  /* 0x00000004090085a7 */ /* 0x000e64000800007f */
[----:B-1----:R-:W-:Y:S05]  /*10780*/  @!P0 BRA `(.L_x_318) ;  /* 0xfffffffc00f08947 */ /* 0x002fea000383ffff */
[----:B------:R-:W-:Y:S05]  /*10790*/  BRA `(.L_x_329) ;  /* 0xfffffffc00107947 */ /* 0x000fea000383ffff */
.L_x_319:
[----:B-1----:R1:W2:Y:S02]  /*107a0*/  SYNCS.PHASECHK.TRANS64.TRYWAIT P0, [R6+URZ], R5 ;  /* 0x00000005060075a7 */ /* 0x0022a4000800017f */
[----:B--2---:R-:W-:Y:S05]  /*107b0*/  @!P0 NANOSLEEP.SYNCS 0x989680 ;  /* 0x009896800000895d */ /* 0x004fea0003900000 */
[----:B------:R-:W2:Y:S02]  /*107c0*/  @!P0 SYNCS.PHASECHK.TRANS64 P0, [R6+URZ], R5 ;  /* 0x00000005060085a7 */ /* 0x000ea4000800007f */
[----:B--2---:R-:W-:Y:S05]  /*107d0*/  @!P0 BRA `(.L_x_319) ;  /* 0xfffffffc00f08947 */ /* 0x004fea000383ffff */
[----:B------:R-:W-:Y:S05]  /*107e0*/  BRA `(.L_x_330) ;  /* 0xfffffffc00187947 */ /* 0x000fea000383ffff */
.L_x_331:
[----:B------:R-:W-:-:S00]  /*107f0*/  BRA `(.L_x_331) ;  /* 0xfffffffc00fc7947 */ /* 0x000fc0000383ffff */
[----:B------:R-:W-:-:S00]  /*10800*/  NOP ;  /* 0x0000000000007918 */ /* 0x000fc00000000000 */
[----:B------:R-:W-:-:S00]  /*10810*/  NOP ;  /* 0x0000000000007918 */ /* 0x000fc00000000000 */
[----:B------:R-:W-:-:S00]  /*10820*/  NOP ;  /* 0x0000000000007918 */ /* 0x000fc00000000000 */
[----:B------:R-:W-:-:S00]  /*10830*/  NOP ;  /* 0x0000000000007918 */ /* 0x000fc00000000000 */
[----:B------:R-:W-:-:S00]  /*10840*/  NOP ;  /* 0x0000000000007918 */ /* 0x000fc00000000000 */
[----:B------:R-:W-:-:S00]  /*10850*/  NOP ;  /* 0x0000000000007918 */ /* 0x000fc00000000000 */
[----:B------:R-:W-:-:S00]  /*10860*/  NOP ;  /* 0x0000000000007918 */ /* 0x000fc00000000000 */
[----:B------:R-:W-:-:S00]  /*10870*/  NOP ;  /* 0x0000000000007918 */ /* 0x000fc00000000000 */
.L_x_332:


//--------------------- .nv.shared._ZN7cutlass13device_kernelINS_4gemm6kernel13GemmUniversalIN4cute5tupleIJiiiiEEENS1_10collective13CollectiveMmaINS1_37MainloopSm90TmaGmmaWarpSpecializedFP8ILi4ENS5_IJNS4_1CILi2EEESB_NSA_ILi1EEEEEENS1_35KernelTmaWarpSpecializedCooperativeEEENS5_IJNSA_ILi128EEENSA_ILi256EEESG_EEENS_12float_e5m2_tENS5_IJlSC_lEEESJ_SK_NS4_8TiledMMAINS4_8MMA_AtomIJNS4_4SM904GMMA31MMA_64x256x32_F32E5M2E5M2_SS_TNILNSO_7ScaleInE1ELSQ_1EEEEEENS4_6LayoutINS5_IJSB_SC_SC_EEENS5_IJSC_NSA_ILi0EEESV_EEEEENS5_IJNS4_10UnderscoreESY_SY_EEEEENS4_23SM90_TMA_LOAD_MULTICASTENS4_14ComposedLayoutINS4_7SwizzleILi3ELi4ELi3EEENS4_18smem_ptr_flag_bitsILi8EEENST_INS5_IJNSA_ILi8EEESG_EEENS5_IJSG_SC_EEEEEEEvNS4_8identityES11_S1B_vS1C_EENS_8epilogue10collective6detail29Sm90TmaWarpSpecializedAdapterINS1F_15DefaultEpilogueISJ_SK_SK_NS1E_6thread17LinearCombinationISJ_Li1EffLNS1J_9ScaleType4KindE0ELNS_15FloatRoundStyleE2ESJ_EENS1_15EpilogueDefaultEEEEEvvEEEEvNT_6ParamsE --------------------------
	.section	.nv.shared._ZN7cutlass13device_kernelINS_4gemm6kernel13GemmUniversalIN4cute5tupleIJiiiiEEENS1_10collective13CollectiveMmaINS1_37MainloopSm90TmaGmmaWarpSpecializedFP8ILi4ENS5_IJNS4_1CILi2EEESB_NSA_ILi1EEEEEENS1_35KernelTmaWarpSpecializedCooperativeEEENS5_IJNSA_ILi128EEENSA_ILi256EEESG_EEENS_12float_e5m2_tENS5_IJlSC_lEEESJ_SK_NS4_8TiledMMAINS4_8MMA_AtomIJNS4_4SM904GMMA31MMA_64x256x32_F32E5M2E5M2_SS_TNILNSO_7ScaleInE1ELSQ_1EEEEEENS4_6LayoutINS5_IJSB_SC_SC_EEENS5_IJSC_NSA_ILi0EEESV_EEEEENS5_IJNS4_10UnderscoreESY_SY_EEEEENS4_23SM90_TMA_LOAD_MULTICASTENS4_14ComposedLayoutINS4_7SwizzleILi3ELi4ELi3EEENS4_18smem_ptr_flag_bitsILi8EEENST_INS5_IJNSA_ILi8EEESG_EEENS5_IJSG_SC_EEEEEEEvNS4_8identityES11_S1B_vS1C_EENS_8epilogue10collective6detail29Sm90TmaWarpSpecializedAdapterINS1F_15DefaultEpilogueISJ_SK_SK_NS1E_6thread17LinearCombinationISJ_Li1EffLNS1J_9ScaleType4KindE0ELNS_15FloatRoundStyleE2ESJ_EENS1_15EpilogueDefaultEEEEEvvEEEEvNT_6ParamsE,"aw",@nobits
	.sectionflags	@""
	.align	16
	.zero		1024


//--------------------- .nv.shared.reserved.0     --------------------------
	.section	.nv.shared.reserved.0,"aw",@nobits
	.weak		__nv_reservedSMEM_offset_0_alias
	.size		__nv_reservedSMEM_offset_0_alias, 0, 0
	.other		__nv_reservedSMEM_offset_0_alias,@"STO_CUDA_RESERVED_SHARED STV_DEFAULT"
__nv_reservedSMEM_offset_0_alias:
	.zero		0


//--------------------- .nv.global                --------------------------
	.section	.nv.global,"aw",@nobits
.nv.global:
	.type		_ZN39_INTERNAL_36c56540_4_k_cu_605a8967_51744cute1_E,@object
	.size		_ZN39_INTERNAL_36c56540_4_k_cu_605a8967_51744cute1_E,(_ZN39_INTERNAL_36c56540_4_k_cu_605a8967_51744cuda3std3__45__cpo6cbeginE - _ZN39_INTERNAL_36c56540_4_k_cu_605a8967_51744cute1_E)
_ZN39_INTERNAL_36c56540_4_k_cu_605a8967_51744cute1_E:
	.zero		1
	.type		_ZN39_INTERNAL_36c56540_4_k_cu_605a8967_51744cuda3std3__45__cpo6cbeginE,@object
	.size		_ZN39_INTERNAL_36c56540_4_k_cu_605a8967_51744cuda3std3__45__cpo6cbeginE,(_ZN39_INTERNAL_36c56540_4_k_cu_605a8967_51744cuda3std3__48in_placeE - _ZN39_INTERNAL_36c56540_4_k_cu_605a8967_51744cuda3std3__45__cpo6cbeginE)
_ZN39_INTERNAL_36c56540_4_k_cu_605a8967_51744cuda3std3__45__cpo6cbeginE:
	.zero		1
	.type		_ZN39_INTERNAL_36c56540_4_k_cu_605a8967_51744cuda3std3__48in_placeE,@object
	.size		_ZN39_INTERNAL_36c56540_4_k_cu_605a8967_51744cuda3std3__48in_placeE,(_ZN39_INTERNAL_36c56540_4_k_cu_605a8967_51744cuda3std6ranges3__45__cpo9iter_moveE - _ZN39_INTERNAL_36c56540_4_k_cu_605a8967_51744cuda3std3__48in_placeE)
_ZN39_INTERNAL_36c56540_4_k_cu_605a8967_51744cuda3std3__48in_placeE:
	.zero		1
	.type		_ZN39_INTERNAL_36c56540_4_k_cu_605a8967_51744cuda3std6ranges3__45__cpo9iter_moveE,@object
	.size		_ZN39_INTERNAL_36c56540_4_k_cu_605a8967_51744cuda3std6ranges3__45__cpo9iter_moveE,(_ZN39_INTERNAL_36c56540_4_k_cu_605a8967_51744cuda3std3__45__cpo5beginE - _ZN39_INTERNAL_36c56540_4_k_cu_605a8967_51744cuda3std6ranges3__45__cpo9iter_moveE)
_ZN39_INTERNAL_36c56540_4_k_cu_605a8967_51744cuda3std6ranges3__45__cpo9iter_moveE:
	.zero		1
	.type		_ZN39_INTERNAL_36c56540_4_k_cu_605a8967_51744cuda3std3__45__cpo5beginE,@object
	.size		_ZN39_INTERNAL_36c56540_4_k_cu_605a8967_51744cuda3std3__45__cpo5beginE,(_ZN39_INTERNAL_36c56540_4_k_cu_605a8967_51744cuda3std3__441_GLOBAL__N__36c56540_4_k_cu_605a8967_51746ignoreE - _ZN39_INTERNAL_36c56540_4_k_cu_605a8967_51744cuda3std3__45__cpo5beginE)
_ZN39_INTERNAL_36c56540_4_k_cu_605a8967_51744cuda3std3__45__cpo5beginE:
	.zero		1
	.type		_ZN39_INTERNAL_36c56540_4_k_cu_605a8967_51744cuda3std3__441_GLOBAL__N__36c56540_4_k_cu_605a8967_51746ignoreE,@object
	.size		_ZN39_INTERNAL_36c56540_4_k_cu_605a8967_51744cuda3std3__441_GLOBAL__N__36c56540_4_k_cu_605a8967_51746ignoreE,(_ZN39_INTERNAL_36c56540_4_k_cu_605a8967_51744cute7productE - _ZN39_INTERNAL_36c56540_4_k_cu_605a8967_51744cuda3std3__441_GLOBAL__N__36c56540_4_k_cu_605a8967_51746ignoreE)
_ZN39_INTERNAL_36c56540_4_k_cu_605a8967_51744cuda3std3__441_GLOBAL__N__36c56540_4_k_cu_605a8967_51746ignoreE:
	.zero		1
	.type		_ZN39_INTERNAL_36c56540_4_k_cu_605a8967_51744cute7productE,@object
	.size		_ZN39_INTERNAL_36c56540_4_k_cu_605a8967_51744cute7productE,(_ZN39_INTERNAL_36c56540_4_k_cu_605a8967_51744cuda3std3__45__cpo3endE - _ZN39_INTERNAL_36c56540_4_k_cu_605a8967_51744cute7productE)
_ZN39_INTERNAL_36c56540_4_k_cu_605a8967_51744cute7productE:
	.zero		1
	.type		_ZN39_INTERNAL_36c56540_4_k_cu_605a8967_51744cuda3std3__45__cpo3endE,@object
	.size		_ZN39_INTERNAL_36c56540_4_k_cu_605a8967_51744cuda3std3__45__cpo3endE,(_ZN39_INTERNAL_36c56540_4_k_cu_605a8967_51744cuda3std3__419piecewise_constructE - _ZN39_INTERNAL_36c56540_4_k_cu_605a8967_51744cuda3std3__45__cpo3endE)
_ZN39_INTERNAL_36c56540_4_k_cu_605a8967_51744cuda3std3__45__cpo3endE:
	.zero		1
	.type		_ZN39_INTERNAL_36c56540_4_k_cu_605a8967_51744cuda3std3__419piecewise_constructE,@object
	.size		_ZN39_INTERNAL_36c56540_4_k_cu_605a8967_51744cuda3std3__419piecewise_constructE,(_ZN39_INTERNAL_36c56540_4_k_cu_605a8967_51744cuda3std3__45__cpo4cendE - _ZN39_INTERNAL_36c56540_4_k_cu_605a8967_51744cuda3std3__419piecewise_constructE)
_ZN39_INTERNAL_36c56540_4_k_cu_605a8967_51744cuda3std3__419piecewise_constructE:
	.zero		1
	.type		_ZN39_INTERNAL_36c56540_4_k_cu_605a8967_51744cuda3std3__45__cpo4cendE,@object
	.size		_ZN39_INTERNAL_36c56540_4_k_cu_605a8967_51744cuda3std3__45__cpo4cendE,(_ZN39_INTERNAL_36c56540_4_k_cu_605a8967_51744cuda3std6ranges3__45__cpo4swapE - _ZN39_INTERNAL_36c56540_4_k_cu_605a8967_51744cuda3std3__45__cpo4cendE)
_ZN39_INTERNAL_36c56540_4_k_cu_605a8967_51744cuda3std3__45__cpo4cendE:
	.zero		1
	.type		_ZN39_INTERNAL_36c56540_4_k_cu_605a8967_51744cuda3std6ranges3__45__cpo4swapE,@object
	.size		_ZN39_INTERNAL_36c56540_4_k_cu_605a8967_51744cuda3std6ranges3__45__cpo4swapE,(.L_7 - _ZN39_INTERNAL_36c56540_4_k_cu_605a8967_51744cuda3std6ranges3__45__cpo4swapE)
_ZN39_INTERNAL_36c56540_4_k_cu_605a8967_51744cuda3std6ranges3__45__cpo4swapE:
	.zero		1
.L_7:


//--------------------- .nv.constant0._ZN7cutlass13device_kernelINS_4gemm6kernel13GemmUniversalIN4cute5tupleIJiiiiEEENS1_10collective13CollectiveMmaINS1_37MainloopSm90TmaGmmaWarpSpecializedFP8ILi4ENS5_IJNS4_1CILi2EEESB_NSA_ILi1EEEEEENS1_35KernelTmaWarpSpecializedCooperativeEEENS5_IJNSA_ILi128EEENSA_ILi256EEESG_EEENS_12float_e5m2_tENS5_IJlSC_lEEESJ_SK_NS4_8TiledMMAINS4_8MMA_AtomIJNS4_4SM904GMMA31MMA_64x256x32_F32E5M2E5M2_SS_TNILNSO_7ScaleInE1ELSQ_1EEEEEENS4_6LayoutINS5_IJSB_SC_SC_EEENS5_IJSC_NSA_ILi0EEESV_EEEEENS5_IJNS4_10UnderscoreESY_SY_EEEEENS4_23SM90_TMA_LOAD_MULTICASTENS4_14ComposedLayoutINS4_7SwizzleILi3ELi4ELi3EEENS4_18smem_ptr_flag_bitsILi8EEENST_INS5_IJNSA_ILi8EEESG_EEENS5_IJSG_SC_EEEEEEEvNS4_8identityES11_S1B_vS1C_EENS_8epilogue10collective6detail29Sm90TmaWarpSpecializedAdapterINS1F_15DefaultEpilogueISJ_SK_SK_NS1E_6thread17LinearCombinationISJ_Li1EffLNS1J_9ScaleType4KindE0ELNS_15FloatRoundStyleE2ESJ_EENS1_15EpilogueDefaultEEEEEvvEEEEvNT_6ParamsE --------------------------
	.section	.nv.constant0._ZN7cutlass13device_kernelINS_4gemm6kernel13GemmUniversalIN4cute5tupleIJiiiiEEENS1_10collective13CollectiveMmaINS1_37MainloopSm90TmaGmmaWarpSpecializedFP8ILi4ENS5_IJNS4_1CILi2EEESB_NSA_ILi1EEEEEENS1_35KernelTmaWarpSpecializedCooperativeEEENS5_IJNSA_ILi128EEENSA_ILi256EEESG_EEENS_12float_e5m2_tENS5_IJlSC_lEEESJ_SK_NS4_8TiledMMAINS4_8MMA_AtomIJNS4_4SM904GMMA31MMA_64x256x32_F32E5M2E5M2_SS_TNILNSO_7ScaleInE1ELSQ_1EEEEEENS4_6LayoutINS5_IJSB_SC_SC_EEENS5_IJSC_NSA_ILi0EEESV_EEEEENS5_IJNS4_10UnderscoreESY_SY_EEEEENS4_23SM90_TMA_LOAD_MULTICASTENS4_14ComposedLayoutINS4_7SwizzleILi3ELi4ELi3EEENS4_18smem_ptr_flag_bitsILi8EEENST_INS5_IJNSA_ILi8EEESG_EEENS5_IJSG_SC_EEEEEEEvNS4_8identityES11_S1B_vS1C_EENS_8epilogue10collective6detail29Sm90TmaWarpSpecializedAdapterINS1F_15DefaultEpilogueISJ_SK_SK_NS1E_6thread17LinearCombinationISJ_Li1EffLNS1J_9ScaleType4KindE0ELNS_15FloatRoundStyleE2ESJ_EENS1_15EpilogueDefaultEEEEEvvEEEEvNT_6ParamsE,"a",@progbits
	.sectionflags	@""
	.align	4
.nv.constant0._ZN7cutlass13device_kernelINS_4gemm6kernel13GemmUniversalIN4cute5tupleIJiiiiEEENS1_10collective13CollectiveMmaINS1_37MainloopSm90TmaGmmaWarpSpecializedFP8ILi4ENS5_IJNS4_1CILi2EEESB_NSA_ILi1EEEEEENS1_35KernelTmaWarpSpecializedCooperativeEEENS5_IJNSA_ILi128EEENSA_ILi256EEESG_EEENS_12float_e5m2_tENS5_IJlSC_lEEESJ_SK_NS4_8TiledMMAINS4_8MMA_AtomIJNS4_4SM904GMMA31MMA_64x256x32_F32E5M2E5M2_SS_TNILNSO_7ScaleInE1ELSQ_1EEEEEENS4_6LayoutINS5_IJSB_SC_SC_EEENS5_IJSC_NSA_ILi0EEESV_EEEEENS5_IJNS4_10UnderscoreESY_SY_EEEEENS4_23SM90_TMA_LOAD_MULTICASTENS4_14ComposedLayoutINS4_7SwizzleILi3ELi4ELi3EEENS4_18smem_ptr_flag_bitsILi8EEENST_INS5_IJNSA_ILi8EEESG_EEENS5_IJSG_SC_EEEEEEEvNS4_8identityES11_S1B_vS1C_EENS_8epilogue10collective6detail29Sm90TmaWarpSpecializedAdapterINS1F_15DefaultEpilogueISJ_SK_SK_NS1E_6thread17LinearCombinationISJ_Li1EffLNS1J_9ScaleType4KindE0ELNS_15FloatRoundStyleE2ESJ_EENS1_15EpilogueDefaultEEEEEvvEEEEvNT_6ParamsE:
	.zero		1664


//--------------------- SYMBOLS --------------------------

	.type		.nv.reservedSmem.offset0,@object
	.size		.nv.reservedSmem.offset0,0x4
